// auto-generated by cutlass_sweep.gemm — config: {"arch": "sm_90", "cluster_m": 2, "cluster_n": 1, "dtype": "int8", "stages": 0, "tile_k": 64, "tile_m": 128, "tile_n": 128}
#include "cutlass/cutlass.h"
#include "cutlass/gemm/collective/collective_builder.hpp"
#include "cutlass/gemm/device/gemm_universal_adapter.h"
#include "cutlass/gemm/kernel/gemm_universal.hpp"
#include "cutlass/epilogue/collective/collective_builder.hpp"

using ElemA = int8_t;
using ElemB = int8_t;
using ElemCD = int8_t;
using Acc  = int32_t;
using TileShape    = cute::Shape<cute::_128, cute::_128, cute::_64>;
using ClusterShape = cute::Shape<cute::_2, cute::_1, cute::_1>;

using CollectiveEpilogue = typename cutlass::epilogue::collective::CollectiveBuilder<
    cutlass::arch::Sm90, cutlass::arch::OpClassTensorOp,
    TileShape, ClusterShape,
    cutlass::epilogue::collective::EpilogueTileAuto,
    Acc, Acc,
    ElemCD, cutlass::layout::RowMajor, 128 / cutlass::sizeof_bits<ElemCD>::value,
    ElemCD, cutlass::layout::RowMajor, 128 / cutlass::sizeof_bits<ElemCD>::value,
    cutlass::epilogue::collective::EpilogueScheduleAuto
  >::CollectiveOp;

using CollectiveMainloop = typename cutlass::gemm::collective::CollectiveBuilder<
    cutlass::arch::Sm90, cutlass::arch::OpClassTensorOp,
    ElemA, cutlass::layout::RowMajor, 128 / cutlass::sizeof_bits<ElemA>::value,
    ElemB, cutlass::layout::ColumnMajor, 128 / cutlass::sizeof_bits<ElemB>::value,
    Acc,
    TileShape, ClusterShape,
    cutlass::gemm::collective::StageCountAutoCarveout<static_cast<int>(sizeof(typename CollectiveEpilogue::SharedStorage))>,
    cutlass::gemm::collective::KernelScheduleAuto
  >::CollectiveOp;

using GemmKernel = cutlass::gemm::kernel::GemmUniversal<
    cute::Shape<int,int,int,int>,
    CollectiveMainloop,
    CollectiveEpilogue
>;
using Gemm = cutlass::gemm::device::GemmUniversalAdapter<GemmKernel>;

// Force the device kernel symbol into the cubin without needing a host main.
auto* _anchor = &cutlass::device_kernel<GemmKernel>;


// ===== COMPILED SASS (sm_90a) =====

	.target	sm_90a

	.elftype	@"ET_EXEC"


//--------------------- .note.nv.tkinfo           --------------------------
	.section	.note.nv.tkinfo,"",@"SHT_NOTE"
	.sectionflags	@"SHF_NOTE_NV_TKINFO"
	.tkinfo
        /*0018*/ 	.word	0x00000002
        /*0030*/ 	.string	""
        /*0030*/ 	.string	"ptxas"
        /*0030*/ 	.string	"Cuda compilation tools, release 13.0, V13.0.88"
        /*0030*/ 	.string	"Build cuda_13.0.r13.0/compiler.36424714_0"
        /*0030*/ 	.string	"-arch sm_90a -m 64 "



//--------------------- .note.nv.cuinfo           --------------------------
	.section	.note.nv.cuinfo,"",@"SHT_NOTE"
	.sectionflags	@"SHF_NOTE_NV_CUINFO"
        /*0018*/ 	.short	0x0002
        /*001a*/ 	.short	0x005a
        /*001c*/ 	.short	0x0082
	.zero		2


//--------------------- .nv.info                  --------------------------
	.section	.nv.info,"",@"SHT_CUDA_INFO"
	.align	4


	//----- nvinfo : EIATTR_REGCOUNT
	.align		4
        /*0000*/ 	.byte	0x04, 0x2f
        /*0002*/ 	.short	(.L_15 - .L_14)
	.align		4
.L_14:
        /*0004*/ 	.word	index@(_ZN7cutlass13device_kernelINS_4gemm6kernel13GemmUniversalIN4cute5tupleIJiiiiEEENS1_10collective13CollectiveMmaINS1_34MainloopSm90TmaGmmaWarpSpecializedILi14ENS5_IJNS4_1CILi2EEENSA_ILi1EEESC_EEENS1_35KernelTmaWarpSpecializedCooperativeEEENS5_IJNSA_ILi128EEESG_NSA_ILi64EEEEEEaNS5_IJlSC_lEEEaSJ_NS4_8TiledMMAINS4_8MMA_AtomIJNS4_4SM904GMMA27MMA_64x128x32_S32S8S8_SS_TNEEEENS4_6LayoutISD_NS5_IJSC_NSA_ILi0EEESR_EEEEENS5_IJNS4_10UnderscoreESU_SU_EEEEENS4_13SM90_TMA_LOADENS4_14ComposedLayoutINS4_7SwizzleILi2ELi4ELi3EEENS4_18smem_ptr_flag_bitsILi8EEENSQ_INS5_IJNSA_ILi8EEESH_EEENS5_IJSH_SC_EEEEEEEvNS4_8identityENS4_23SM90_TMA_LOAD_MULTICASTES17_vS18_EENS_8epilogue10collective6detail29Sm90TmaWarpSpecializedAdapterINS1C_15DefaultEpilogueIaSJ_SJ_NS1B_6thread17LinearCombinationIaLi1EiiLNS1G_9ScaleType4KindE0ELNS_15FloatRoundStyleE2EaEENS1_15EpilogueDefaultEEEEEvvEEEEvNT_6ParamsE)
        /*0008*/ 	.word	0x000000a8


	//----- nvinfo : EIATTR_FRAME_SIZE
	.align		4
.L_15:
        /*000c*/ 	.byte	0x04, 0x11
        /*000e*/ 	.short	(.L_17 - .L_16)
	.align		4
.L_16:
        /*0010*/ 	.word	index@(_ZN7cutlass13device_kernelINS_4gemm6kernel13GemmUniversalIN4cute5tupleIJiiiiEEENS1_10collective13CollectiveMmaINS1_34MainloopSm90TmaGmmaWarpSpecializedILi14ENS5_IJNS4_1CILi2EEENSA_ILi1EEESC_EEENS1_35KernelTmaWarpSpecializedCooperativeEEENS5_IJNSA_ILi128EEESG_NSA_ILi64EEEEEEaNS5_IJlSC_lEEEaSJ_NS4_8TiledMMAINS4_8MMA_AtomIJNS4_4SM904GMMA27MMA_64x128x32_S32S8S8_SS_TNEEEENS4_6LayoutISD_NS5_IJSC_NSA_ILi0EEESR_EEEEENS5_IJNS4_10UnderscoreESU_SU_EEEEENS4_13SM90_TMA_LOADENS4_14ComposedLayoutINS4_7SwizzleILi2ELi4ELi3EEENS4_18smem_ptr_flag_bitsILi8EEENSQ_INS5_IJNSA_ILi8EEESH_EEENS5_IJSH_SC_EEEEEEEvNS4_8identityENS4_23SM90_TMA_LOAD_MULTICASTES17_vS18_EENS_8epilogue10collective6detail29Sm90TmaWarpSpecializedAdapterINS1C_15DefaultEpilogueIaSJ_SJ_NS1B_6thread17LinearCombinationIaLi1EiiLNS1G_9ScaleType4KindE0ELNS_15FloatRoundStyleE2EaEENS1_15EpilogueDefaultEEEEEvvEEEEvNT_6ParamsE)
        /*0014*/ 	.word	0x00000000


	//----- nvinfo : EIATTR_MIN_STACK_SIZE
	.align		4
.L_17:
        /*0018*/ 	.byte	0x04, 0x12
        /*001a*/ 	.short	(.L_19 - .L_18)
	.align		4
.L_18:
        /*001c*/ 	.word	index@(_ZN7cutlass13device_kernelINS_4gemm6kernel13GemmUniversalIN4cute5tupleIJiiiiEEENS1_10collective13CollectiveMmaINS1_34MainloopSm90TmaGmmaWarpSpecializedILi14ENS5_IJNS4_1CILi2EEENSA_ILi1EEESC_EEENS1_35KernelTmaWarpSpecializedCooperativeEEENS5_IJNSA_ILi128EEESG_NSA_ILi64EEEEEEaNS5_IJlSC_lEEEaSJ_NS4_8TiledMMAINS4_8MMA_AtomIJNS4_4SM904GMMA27MMA_64x128x32_S32S8S8_SS_TNEEEENS4_6LayoutISD_NS5_IJSC_NSA_ILi0EEESR_EEEEENS5_IJNS4_10UnderscoreESU_SU_EEEEENS4_13SM90_TMA_LOADENS4_14ComposedLayoutINS4_7SwizzleILi2ELi4ELi3EEENS4_18smem_ptr_flag_bitsILi8EEENSQ_INS5_IJNSA_ILi8EEESH_EEENS5_IJSH_SC_EEEEEEEvNS4_8identityENS4_23SM90_TMA_LOAD_MULTICASTES17_vS18_EENS_8epilogue10collective6detail29Sm90TmaWarpSpecializedAdapterINS1C_15DefaultEpilogueIaSJ_SJ_NS1B_6thread17LinearCombinationIaLi1EiiLNS1G_9ScaleType4KindE0ELNS_15FloatRoundStyleE2EaEENS1_15EpilogueDefaultEEEEEvvEEEEvNT_6ParamsE)
        /*0020*/ 	.word	0x00000000
.L_19:


//--------------------- .nv.compat                --------------------------
	.section	.nv.compat,"",@"SHT_CUDA_COMPAT_INFO"
	.align	4
        /*0000*/ 	.byte	0x02, 0x09, 0x01, 0x00, 0x02, 0x02, 0x04, 0x00, 0x02, 0x05, 0x05, 0x00, 0x03, 0x07, 0x01, 0x01
        /*0010*/ 	.byte	0x02, 0x03, 0x01, 0x00, 0x02, 0x06, 0x01, 0x00, 0x04, 0x0b, 0x08, 0x00, 0x00, 0x00, 0x00, 0x00
        /*0020*/ 	.byte	0x00, 0x00, 0x00, 0x00


//--------------------- .nv.info._ZN7cutlass13device_kernelINS_4gemm6kernel13GemmUniversalIN4cute5tupleIJiiiiEEENS1_10collective13CollectiveMmaINS1_34MainloopSm90TmaGmmaWarpSpecializedILi14ENS5_IJNS4_1CILi2EEENSA_ILi1EEESC_EEENS1_35KernelTmaWarpSpecializedCooperativeEEENS5_IJNSA_ILi128EEESG_NSA_ILi64EEEEEEaNS5_IJlSC_lEEEaSJ_NS4_8TiledMMAINS4_8MMA_AtomIJNS4_4SM904GMMA27MMA_64x128x32_S32S8S8_SS_TNEEEENS4_6LayoutISD_NS5_IJSC_NSA_ILi0EEESR_EEEEENS5_IJNS4_10UnderscoreESU_SU_EEEEENS4_13SM90_TMA_LOADENS4_14ComposedLayoutINS4_7SwizzleILi2ELi4ELi3EEENS4_18smem_ptr_flag_bitsILi8EEENSQ_INS5_IJNSA_ILi8EEESH_EEENS5_IJSH_SC_EEEEEEEvNS4_8identityENS4_23SM90_TMA_LOAD_MULTICASTES17_vS18_EENS_8epilogue10collective6detail29Sm90TmaWarpSpecializedAdapterINS1C_15DefaultEpilogueIaSJ_SJ_NS1B_6thread17LinearCombinationIaLi1EiiLNS1G_9ScaleType4KindE0ELNS_15FloatRoundStyleE2EaEENS1_15EpilogueDefaultEEEEEvvEEEEvNT_6ParamsE --------------------------
	.section	.nv.info._ZN7cutlass13device_kernelINS_4gemm6kernel13GemmUniversalIN4cute5tupleIJiiiiEEENS1_10collective13CollectiveMmaINS1_34MainloopSm90TmaGmmaWarpSpecializedILi14ENS5_IJNS4_1CILi2EEENSA_ILi1EEESC_EEENS1_35KernelTmaWarpSpecializedCooperativeEEENS5_IJNSA_ILi128EEESG_NSA_ILi64EEEEEEaNS5_IJlSC_lEEEaSJ_NS4_8TiledMMAINS4_8MMA_AtomIJNS4_4SM904GMMA27MMA_64x128x32_S32S8S8_SS_TNEEEENS4_6LayoutISD_NS5_IJSC_NSA_ILi0EEESR_EEEEENS5_IJNS4_10UnderscoreESU_SU_EEEEENS4_13SM90_TMA_LOADENS4_14ComposedLayoutINS4_7SwizzleILi2ELi4ELi3EEENS4_18smem_ptr_flag_bitsILi8EEENSQ_INS5_IJNSA_ILi8EEESH_EEENS5_IJSH_SC_EEEEEEEvNS4_8identityENS4_23SM90_TMA_LOAD_MULTICASTES17_vS18_EENS_8epilogue10collective6detail29Sm90TmaWarpSpecializedAdapterINS1C_15DefaultEpilogueIaSJ_SJ_NS1B_6thread17LinearCombinationIaLi1EiiLNS1G_9ScaleType4KindE0ELNS_15FloatRoundStyleE2EaEENS1_15EpilogueDefaultEEEEEvvEEEEvNT_6ParamsE,"",@"SHT_CUDA_INFO"
	.sectionflags	@""
	.align	4


	//----- nvinfo : EIATTR_CUDA_API_VERSION
	.align		4
        /*0000*/ 	.byte	0x04, 0x37
        /*0002*/ 	.short	(.L_21 - .L_20)
.L_20:
        /*0004*/ 	.word	0x00000082


	//----- nvinfo : EIATTR_KPARAM_INFO
	.align		4
.L_21:
        /*0008*/ 	.byte	0x04, 0x17
        /*000a*/ 	.short	(.L_23 - .L_22)
.L_22:
        /*000c*/ 	.word	0x00000000
        /*0010*/ 	.short	0x0000
        /*0012*/ 	.short	0x0070
        /*0014*/ 	.byte	0x00, 0xf0, 0x01, 0x10


	//----- nvinfo : EIATTR_SPARSE_MMA_MASK
	.align		4
.L_23:
        /*0018*/ 	.byte	0x03, 0x50
        /*001a*/ 	.short	0x0000


	//----- nvinfo : EIATTR_MAXREG_COUNT
	.align		4
        /*001c*/ 	.byte	0x03, 0x1b
        /*001e*/ 	.short	0x00a8


	//----- nvinfo : EIATTR_NUM_BARRIERS
	.align		4
        /*0020*/ 	.byte	0x02, 0x4c
        /*0022*/ 	.byte	0x01
	.zero		1


	//----- nvinfo : EIATTR_EXTERNS
	.align		4
        /*0024*/ 	.byte	0x04, 0x0f
        /*0026*/ 	.short	(.L_25 - .L_24)


	//   ....[0]....
	.align		4
.L_24:
        /*0028*/ 	.word	index@(__assertfail)


	//----- nvinfo : EIATTR_MERCURY_ISA_VERSION
	.align		4
.L_25:
        /*002c*/ 	.byte	0x03, 0x5f
        /*002e*/ 	.short	0x0101


	//----- nvinfo : EIATTR_INT_WARP_WIDE_INSTR_OFFSETS
	.align		4
        /*0030*/ 	.byte	0x04, 0x31
        /*0032*/ 	.short	(.L_27 - .L_26)


	//   ....[0]....
.L_26:
        /*0034*/ 	.word	0x000005f0


	//   ....[1]....
        /*0038*/ 	.word	0x00000620


	//   ....[2]....
        /*003c*/ 	.word	0x000007e0


	//----- nvinfo : EIATTR_COOP_GROUP_MASK_REGIDS
	.align		4
.L_27:
        /*0040*/ 	.byte	0x04, 0x29
        /*0042*/ 	.short	(.L_29 - .L_28)


	//   ....[0]....
.L_28:
        /*0044*/ 	.word	0xffffffff


	//   ....[1]....
        /*0048*/ 	.word	0xffffffff


	//   ....[2]....
        /*004c*/ 	.word	0xffffffff


	//   ....[3]....
        /*0050*/ 	.word	0xffffffff


	//   ....[4]....
        /*0054*/ 	.word	0xffffffff


	//   ....[5]....
        /*0058*/ 	.word	0xffffffff


	//----- nvinfo : EIATTR_COOP_GROUP_INSTR_OFFSETS
	.align		4
.L_29:
        /*005c*/ 	.byte	0x04, 0x28
        /*005e*/ 	.short	(.L_31 - .L_30)


	//   ....[0]....
.L_30:
        /*0060*/ 	.word	0x00000060


	//   ....[1]....
        /*0064*/ 	.word	0x00000070


	//   ....[2]....
        /*0068*/ 	.word	0x00000130


	//   ....[3]....
        /*006c*/ 	.word	0x00000440


	//   ....[4]....
        /*0070*/ 	.word	0x00000960


	//   ....[5]....
        /*0074*/ 	.word	0x00001390


	//----- nvinfo : EIATTR_REG_RECONFIG
	.align		4
.L_31:
        /*0078*/ 	.byte	0x01, 0x54
	.zero		2


	//----- nvinfo : EIATTR_SYSCALL_OFFSETS
	.align		4
        /*007c*/ 	.byte	0x04, 0x46
        /*007e*/ 	.short	(.L_33 - .L_32)


	//   ....[0]....
.L_32:
        /*0080*/ 	.word	0x00001550


	//----- nvinfo : EIATTR_MBARRIER_INSTR_OFFSETS
	.align		4
.L_33:
        /*0084*/ 	.byte	0x04, 0x39
        /*0086*/ 	.short	(.L_35 - .L_34)


	//   ....[0]....
.L_34:
        /*0088*/ 	.word	0x00000250
        /*008c*/ 	.word	0x000000ff
        /*0090*/ 	.word	0x00000000
        /*0094*/ 	.short	0x0100
        /*0096*/ 	.byte	0x08
	.zero		1


	//   ....[1]....
        /*0098*/ 	.word	0x00000260
        /*009c*/ 	.word	0x000000ff
        /*00a0*/ 	.word	0x00000070
        /*00a4*/ 	.short	0x0100
        /*00a6*/ 	.byte	0x08
	.zero		1


	//   ....[2]....
        /*00a8*/ 	.word	0x00000270
        /*00ac*/ 	.word	0x000000ff
        /*00b0*/ 	.word	0x00000008
        /*00b4*/ 	.short	0x0100
        /*00b6*/ 	.byte	0x08
	.zero		1


	//   ....[3]....
        /*00b8*/ 	.word	0x00000280
        /*00bc*/ 	.word	0x000000ff
        /*00c0*/ 	.word	0x00000078
        /*00c4*/ 	.short	0x0100
        /*00c6*/ 	.byte	0x08
	.zero		1


	//   ....[4]....
        /*00c8*/ 	.word	0x00000290
        /*00cc*/ 	.word	0x000000ff
        /*00d0*/ 	.word	0x00000010
        /*00d4*/ 	.short	0x0100
        /*00d6*/ 	.byte	0x08
	.zero		1


	//   ....[5]....
        /*00d8*/ 	.word	0x000002a0
        /*00dc*/ 	.word	0x000000ff
        /*00e0*/ 	.word	0x00000080
        /*00e4*/ 	.short	0x0100
        /*00e6*/ 	.byte	0x08
	.zero		1


	//   ....[6]....
        /*00e8*/ 	.word	0x000002b0
        /*00ec*/ 	.word	0x000000ff
        /*00f0*/ 	.word	0x00000018
        /*00f4*/ 	.short	0x0100
        /*00f6*/ 	.byte	0x08
	.zero		1


	//   ....[7]....
        /*00f8*/ 	.word	0x000002c0
        /*00fc*/ 	.word	0x000000ff
        /*0100*/ 	.word	0x00000088
        /*0104*/ 	.short	0x0100
        /*0106*/ 	.byte	0x08
	.zero		1


	//   ....[8]....
        /*0108*/ 	.word	0x000002d0
        /*010c*/ 	.word	0x000000ff
        /*0110*/ 	.word	0x00000020
        /*0114*/ 	.short	0x0100
        /*0116*/ 	.byte	0x08
	.zero		1


	//   ....[9]....
        /*0118*/ 	.word	0x000002e0
        /*011c*/ 	.word	0x000000ff
        /*0120*/ 	.word	0x00000090
        /*0124*/ 	.short	0x0100
        /*0126*/ 	.byte	0x08
	.zero		1


	//   ....[10]....
        /*0128*/ 	.word	0x000002f0
        /*012c*/ 	.word	0x000000ff
        /*0130*/ 	.word	0x00000028
        /*0134*/ 	.short	0x0100
        /*0136*/ 	.byte	0x08
	.zero		1


	//   ....[11]....
        /*0138*/ 	.word	0x00000300
        /*013c*/ 	.word	0x000000ff
        /*0140*/ 	.word	0x00000098
        /*0144*/ 	.short	0x0100
        /*0146*/ 	.byte	0x08
	.zero		1


	//   ....[12]....
        /*0148*/ 	.word	0x00000310
        /*014c*/ 	.word	0x000000ff
        /*0150*/ 	.word	0x00000030
        /*0154*/ 	.short	0x0100
        /*0156*/ 	.byte	0x08
	.zero		1


	//   ....[13]....
        /*0158*/ 	.word	0x00000320
        /*015c*/ 	.word	0x000000ff
        /*0160*/ 	.word	0x000000a0
        /*0164*/ 	.short	0x0100
        /*0166*/ 	.byte	0x08
	.zero		1


	//   ....[14]....
        /*0168*/ 	.word	0x00000330
        /*016c*/ 	.word	0x000000ff
        /*0170*/ 	.word	0x00000038
        /*0174*/ 	.short	0x0100
        /*0176*/ 	.byte	0x08
	.zero		1


	//   ....[15]....
        /*0178*/ 	.word	0x00000340
        /*017c*/ 	.word	0x000000ff
        /*0180*/ 	.word	0x000000a8
        /*0184*/ 	.short	0x0100
        /*0186*/ 	.byte	0x08
	.zero		1


	//   ....[16]....
        /*0188*/ 	.word	0x00000350
        /*018c*/ 	.word	0x000000ff
        /*0190*/ 	.word	0x00000040
        /*0194*/ 	.short	0x0100
        /*0196*/ 	.byte	0x08
	.zero		1


	//   ....[17]....
        /*0198*/ 	.word	0x00000360
        /*019c*/ 	.word	0x000000ff
        /*01a0*/ 	.word	0x000000b0
        /*01a4*/ 	.short	0x0100
        /*01a6*/ 	.byte	0x08
	.zero		1


	//   ....[18]....
        /*01a8*/ 	.word	0x00000370
        /*01ac*/ 	.word	0x000000ff
        /*01b0*/ 	.word	0x00000048
        /*01b4*/ 	.short	0x0100
        /*01b6*/ 	.byte	0x08
	.zero		1


	//   ....[19]....
        /*01b8*/ 	.word	0x00000380
        /*01bc*/ 	.word	0x000000ff
        /*01c0*/ 	.word	0x000000b8
        /*01c4*/ 	.short	0x0100
        /*01c6*/ 	.byte	0x08
	.zero		1


	//   ....[20]....
        /*01c8*/ 	.word	0x00000390
        /*01cc*/ 	.word	0x000000ff
        /*01d0*/ 	.word	0x00000050
        /*01d4*/ 	.short	0x0100
        /*01d6*/ 	.byte	0x08
	.zero		1


	//   ....[21]....
        /*01d8*/ 	.word	0x000003a0
        /*01dc*/ 	.word	0x000000ff
        /*01e0*/ 	.word	0x000000c0
        /*01e4*/ 	.short	0x0100
        /*01e6*/ 	.byte	0x08
	.zero		1


	//   ....[22]....
        /*01e8*/ 	.word	0x000003b0
        /*01ec*/ 	.word	0x000000ff
        /*01f0*/ 	.word	0x00000058
        /*01f4*/ 	.short	0x0100
        /*01f6*/ 	.byte	0x08
	.zero		1


	//   ....[23]....
        /*01f8*/ 	.word	0x000003c0
        /*01fc*/ 	.word	0x000000ff
        /*0200*/ 	.word	0x000000c8
        /*0204*/ 	.short	0x0100
        /*0206*/ 	.byte	0x08
	.zero		1


	//   ....[24]....
        /*0208*/ 	.word	0x000003d0
        /*020c*/ 	.word	0x000000ff
        /*0210*/ 	.word	0x00000060
        /*0214*/ 	.short	0x0100
        /*0216*/ 	.byte	0x08
	.zero		1


	//   ....[25]....
        /*0218*/ 	.word	0x000003e0
        /*021c*/ 	.word	0x000000ff
        /*0220*/ 	.word	0x000000d0
        /*0224*/ 	.short	0x0100
        /*0226*/ 	.byte	0x08
	.zero		1


	//   ....[26]....
        /*0228*/ 	.word	0x000003f0
        /*022c*/ 	.word	0x000000ff
        /*0230*/ 	.word	0x00000068
        /*0234*/ 	.short	0x0100
        /*0236*/ 	.byte	0x08
	.zero		1


	//   ....[27]....
        /*0238*/ 	.word	0x00000400
        /*023c*/ 	.word	0x000000ff
        /*0240*/ 	.word	0x000000d8
        /*0244*/ 	.short	0x0100
        /*0246*/ 	.byte	0x08
	.zero		1


	//   ....[28]....
        /*0248*/ 	.word	0x00000860
        /*024c*/ 	.word	0x000000ff
        /*0250*/ 	.word	0x000000f0
        /*0254*/ 	.short	0x0100
        /*0256*/ 	.byte	0x06
	.zero		1


	//   ....[29]....
        /*0258*/ 	.word	0x000008f0
        /*025c*/ 	.word	0x000000ff
        /*0260*/ 	.word	0x000000f8
        /*0264*/ 	.short	0x0100
        /*0266*/ 	.byte	0x06
	.zero		1


	//   ....[30]....
        /*0268*/ 	.word	0x00001620
        /*026c*/ 	.word	0x00000003
        /*0270*/ 	.word	0x00000000
        /*0274*/ 	.short	0x010a
        /*0276*/ 	.byte	0x3f
	.zero		1


	//   ....[31]....
        /*0278*/ 	.word	0x00001660
        /*027c*/ 	.word	0x00000003
        /*0280*/ 	.word	0x00000000
        /*0284*/ 	.short	0x010a
        /*0286*/ 	.byte	0x3f
	.zero		1


	//   ....[32]....
        /*0288*/ 	.word	0x00001930
        /*028c*/ 	.word	0x00000005
        /*0290*/ 	.word	0x00000000
        /*0294*/ 	.short	0x010a
        /*0296*/ 	.byte	0x3f
	.zero		1


	//   ....[33]....
        /*0298*/ 	.word	0x00001970
        /*029c*/ 	.word	0x00000005
        /*02a0*/ 	.word	0x00000000
        /*02a4*/ 	.short	0x010a
        /*02a6*/ 	.byte	0x3f
	.zero		1


	//   ....[34]....
        /*02a8*/ 	.word	0x00001ad0
        /*02ac*/ 	.word	0x00000005
        /*02b0*/ 	.word	0x00000000
        /*02b4*/ 	.short	0x0101
        /*02b6*/ 	.byte	0x3f
	.zero		1


	//   ....[35]....
        /*02b8*/ 	.word	0x00001d00
        /*02bc*/ 	.word	0x00000003
        /*02c0*/ 	.word	0x00000000
        /*02c4*/ 	.short	0x0101
        /*02c6*/ 	.byte	0x3f
	.zero		1


	//   ....[36]....
        /*02c8*/ 	.word	0x00006220
        /*02cc*/ 	.word	0x00000017
        /*02d0*/ 	.word	0x00000070
        /*02d4*/ 	.short	0x010a
        /*02d6*/ 	.byte	0x3f
	.zero		1


	//   ....[37]....
        /*02d8*/ 	.word	0x000065c0
        /*02dc*/ 	.word	0x00000003
        /*02e0*/ 	.word	0x000000f8
        /*02e4*/ 	.short	0x0101
        /*02e6*/ 	.byte	0x3f
	.zero		1


	//   ....[38]....
        /*02e8*/ 	.word	0x00006d00
        /*02ec*/ 	.word	0x00000007
        /*02f0*/ 	.word	0x00000000
        /*02f4*/ 	.short	0x010a
        /*02f6*/ 	.byte	0x3f
	.zero		1


	//   ....[39]....
        /*02f8*/ 	.word	0x00006d80
        /*02fc*/ 	.word	0x00000008
        /*0300*/ 	.word	0x00000000
        /*0304*/ 	.short	0x010a
        /*0306*/ 	.byte	0x3f
	.zero		1


	//   ....[40]....
        /*0308*/ 	.word	0x00006e10
        /*030c*/ 	.word	0x00000009
        /*0310*/ 	.word	0x00000000
        /*0314*/ 	.short	0x010a
        /*0316*/ 	.byte	0x3f
	.zero		1


	//   ....[41]....
        /*0318*/ 	.word	0x00006ea0
        /*031c*/ 	.word	0x00000008
        /*0320*/ 	.word	0x00000000
        /*0324*/ 	.short	0x010a
        /*0326*/ 	.byte	0x3f
	.zero		1


	//   ....[42]....
        /*0328*/ 	.word	0x00006f30
        /*032c*/ 	.word	0x00000009
        /*0330*/ 	.word	0x00000000
        /*0334*/ 	.short	0x010a
        /*0336*/ 	.byte	0x3f
	.zero		1


	//   ....[43]....
        /*0338*/ 	.word	0x00006fc0
        /*033c*/ 	.word	0x00000008
        /*0340*/ 	.word	0x00000000
        /*0344*/ 	.short	0x010a
        /*0346*/ 	.byte	0x3f
	.zero		1


	//   ....[44]....
        /*0348*/ 	.word	0x00007050
        /*034c*/ 	.word	0x00000009
        /*0350*/ 	.word	0x00000000
        /*0354*/ 	.short	0x010a
        /*0356*/ 	.byte	0x3f
	.zero		1


	//   ....[45]....
        /*0358*/ 	.word	0x000070e0
        /*035c*/ 	.word	0x00000008
        /*0360*/ 	.word	0x00000000
        /*0364*/ 	.short	0x010a
        /*0366*/ 	.byte	0x3f
	.zero		1


	//   ....[46]....
        /*0368*/ 	.word	0x00007170
        /*036c*/ 	.word	0x00000009
        /*0370*/ 	.word	0x00000000
        /*0374*/ 	.short	0x010a
        /*0376*/ 	.byte	0x3f
	.zero		1


	//   ....[47]....
        /*0378*/ 	.word	0x00007200
        /*037c*/ 	.word	0x00000008
        /*0380*/ 	.word	0x00000000
        /*0384*/ 	.short	0x010a
        /*0386*/ 	.byte	0x3f
	.zero		1


	//   ....[48]....
        /*0388*/ 	.word	0x00007290
        /*038c*/ 	.word	0x00000009
        /*0390*/ 	.word	0x00000000
        /*0394*/ 	.short	0x010a
        /*0396*/ 	.byte	0x3f
	.zero		1


	//   ....[49]....
        /*0398*/ 	.word	0x00007320
        /*039c*/ 	.word	0x00000008
        /*03a0*/ 	.word	0x00000000
        /*03a4*/ 	.short	0x010a
        /*03a6*/ 	.byte	0x3f
	.zero		1


	//   ....[50]....
        /*03a8*/ 	.word	0x000073b0
        /*03ac*/ 	.word	0x0000000b
        /*03b0*/ 	.word	0x00000000
        /*03b4*/ 	.short	0x010a
        /*03b6*/ 	.byte	0x3f
	.zero		1


	//   ....[51]....
        /*03b8*/ 	.word	0x00007440
        /*03bc*/ 	.word	0x00000003
        /*03c0*/ 	.word	0x00000000
        /*03c4*/ 	.short	0x010a
        /*03c6*/ 	.byte	0x3f
	.zero		1


	//   ....[52]....
        /*03c8*/ 	.word	0x000074a0
        /*03cc*/ 	.word	0x00000003
        /*03d0*/ 	.word	0x00000000
        /*03d4*/ 	.short	0x010a
        /*03d6*/ 	.byte	0x3f
	.zero		1


	//   ....[53]....
        /*03d8*/ 	.word	0x000074f0
        /*03dc*/ 	.word	0x00000005
        /*03e0*/ 	.word	0x00000000
        /*03e4*/ 	.short	0x010a
        /*03e6*/ 	.byte	0x3f
	.zero		1


	//   ....[54]....
        /*03e8*/ 	.word	0x000075c0
        /*03ec*/ 	.word	0x00000017
        /*03f0*/ 	.word	0x00000070
        /*03f4*/ 	.short	0x010a
        /*03f6*/ 	.byte	0x3f
	.zero		1


	//   ....[55]....
        /*03f8*/ 	.word	0x00007690
        /*03fc*/ 	.word	0x00000007
        /*0400*/ 	.word	0x00000000
        /*0404*/ 	.short	0x010a
        /*0406*/ 	.byte	0x3f
	.zero		1


	//   ....[56]....
        /*0408*/ 	.word	0x000076e0
        /*040c*/ 	.word	0x00000008
        /*0410*/ 	.word	0x00000000
        /*0414*/ 	.short	0x010a
        /*0416*/ 	.byte	0x3f
	.zero		1


	//   ....[57]....
        /*0418*/ 	.word	0x00007730
        /*041c*/ 	.word	0x00000009
        /*0420*/ 	.word	0x00000000
        /*0424*/ 	.short	0x010a
        /*0426*/ 	.byte	0x3f
	.zero		1


	//   ....[58]....
        /*0428*/ 	.word	0x00007780
        /*042c*/ 	.word	0x00000008
        /*0430*/ 	.word	0x00000000
        /*0434*/ 	.short	0x010a
        /*0436*/ 	.byte	0x3f
	.zero		1


	//   ....[59]....
        /*0438*/ 	.word	0x000077d0
        /*043c*/ 	.word	0x00000009
        /*0440*/ 	.word	0x00000000
        /*0444*/ 	.short	0x010a
        /*0446*/ 	.byte	0x3f
	.zero		1


	//   ....[60]....
        /*0448*/ 	.word	0x00007820
        /*044c*/ 	.word	0x00000008
        /*0450*/ 	.word	0x00000000
        /*0454*/ 	.short	0x010a
        /*0456*/ 	.byte	0x3f
	.zero		1


	//   ....[61]....
        /*0458*/ 	.word	0x00007870
        /*045c*/ 	.word	0x00000009
        /*0460*/ 	.word	0x00000000
        /*0464*/ 	.short	0x010a
        /*0466*/ 	.byte	0x3f
	.zero		1


	//   ....[62]....
        /*0468*/ 	.word	0x000078c0
        /*046c*/ 	.word	0x00000008
        /*0470*/ 	.word	0x00000000
        /*0474*/ 	.short	0x010a
        /*0476*/ 	.byte	0x3f
	.zero		1


	//   ....[63]....
        /*0478*/ 	.word	0x00007910
        /*047c*/ 	.word	0x00000009
        /*0480*/ 	.word	0x00000000
        /*0484*/ 	.short	0x010a
        /*0486*/ 	.byte	0x3f
	.zero		1


	//   ....[64]....
        /*0488*/ 	.word	0x00007960
        /*048c*/ 	.word	0x00000008
        /*0490*/ 	.word	0x00000000
        /*0494*/ 	.short	0x010a
        /*0496*/ 	.byte	0x3f
	.zero		1


	//   ....[65]....
        /*0498*/ 	.word	0x000079b0
        /*049c*/ 	.word	0x00000009
        /*04a0*/ 	.word	0x00000000
        /*04a4*/ 	.short	0x010a
        /*04a6*/ 	.byte	0x3f
	.zero		1


	//   ....[66]....
        /*04a8*/ 	.word	0x00007a00
        /*04ac*/ 	.word	0x00000008
        /*04b0*/ 	.word	0x00000000
        /*04b4*/ 	.short	0x010a
        /*04b6*/ 	.byte	0x3f
	.zero		1


	//   ....[67]....
        /*04b8*/ 	.word	0x00007a50
        /*04bc*/ 	.word	0x0000000b
        /*04c0*/ 	.word	0x00000000
        /*04c4*/ 	.short	0x010a
        /*04c6*/ 	.byte	0x3f
	.zero		1


	//----- nvinfo : EIATTR_NUM_MBARRIERS
	.align		4
.L_35:
        /*04c8*/ 	.byte	0x03, 0x38
        /*04ca*/ 	.short	0x001e


	//----- nvinfo : EIATTR_EXIT_INSTR_OFFSETS
	.align		4
        /*04cc*/ 	.byte	0x04, 0x1c
        /*04ce*/ 	.short	(.L_37 - .L_36)


	//   ....[0]....
.L_36:
        /*04d0*/ 	.word	0x00000ac0


	//   ....[1]....
        /*04d4*/ 	.word	0x000012d0


	//   ....[2]....
        /*04d8*/ 	.word	0x00005920


	//   ....[3]....
        /*04dc*/ 	.word	0x00005e80


	//   ....[4]....
        /*04e0*/ 	.word	0x00007490


	//----- nvinfo : EIATTR_MAX_THREADS
	.align		4
.L_37:
        /*04e4*/ 	.byte	0x04, 0x05
        /*04e6*/ 	.short	(.L_39 - .L_38)
.L_38:
        /*04e8*/ 	.word	0x00000180
        /*04ec*/ 	.word	0x00000001
        /*04f0*/ 	.word	0x00000001


	//----- nvinfo : EIATTR_CRS_STACK_SIZE
	.align		4
.L_39:
        /*04f4*/ 	.byte	0x04, 0x1e
        /*04f6*/ 	.short	(.L_41 - .L_40)
.L_40:
        /*04f8*/ 	.word	0x00000000


	//----- nvinfo : EIATTR_CBANK_PARAM_SIZE
	.align		4
.L_41:
        /*04fc*/ 	.byte	0x03, 0x19
        /*04fe*/ 	.short	0x0470


	//----- nvinfo : EIATTR_PARAM_CBANK
	.align		4
        /*0500*/ 	.byte	0x04, 0x0a
        /*0502*/ 	.short	(.L_43 - .L_42)
	.align		4
.L_42:
        /*0504*/ 	.word	index@(.nv.constant0._ZN7cutlass13device_kernelINS_4gemm6kernel13GemmUniversalIN4cute5tupleIJiiiiEEENS1_10collective13CollectiveMmaINS1_34MainloopSm90TmaGmmaWarpSpecializedILi14ENS5_IJNS4_1CILi2EEENSA_ILi1EEESC_EEENS1_35KernelTmaWarpSpecializedCooperativeEEENS5_IJNSA_ILi128EEESG_NSA_ILi64EEEEEEaNS5_IJlSC_lEEEaSJ_NS4_8TiledMMAINS4_8MMA_AtomIJNS4_4SM904GMMA27MMA_64x128x32_S32S8S8_SS_TNEEEENS4_6LayoutISD_NS5_IJSC_NSA_ILi0EEESR_EEEEENS5_IJNS4_10UnderscoreESU_SU_EEEEENS4_13SM90_TMA_LOADENS4_14ComposedLayoutINS4_7SwizzleILi2ELi4ELi3EEENS4_18smem_ptr_flag_bitsILi8EEENSQ_INS5_IJNSA_ILi8EEESH_EEENS5_IJSH_SC_EEEEEEEvNS4_8identityENS4_23SM90_TMA_LOAD_MULTICASTES17_vS18_EENS_8epilogue10collective6detail29Sm90TmaWarpSpecializedAdapterINS1C_15DefaultEpilogueIaSJ_SJ_NS1B_6thread17LinearCombinationIaLi1EiiLNS1G_9ScaleType4KindE0ELNS_15FloatRoundStyleE2EaEENS1_15EpilogueDefaultEEEEEvvEEEEvNT_6ParamsE)
        /*0508*/ 	.short	0x0210
        /*050a*/ 	.short	0x0470


	//----- nvinfo : EIATTR_SW_WAR
	.align		4
.L_43:
        /*050c*/ 	.byte	0x04, 0x36
        /*050e*/ 	.short	(.L_45 - .L_44)
.L_44:
        /*0510*/ 	.word	0x00000008
.L_45:


//--------------------- .nv.callgraph             --------------------------
	.section	.nv.callgraph,"",@"SHT_CUDA_CALLGRAPH"
	.align	4
	.sectionentsize	8
	.align		4
        /*0000*/ 	.word	0x00000000
	.align		4
        /*0004*/ 	.word	0xffffffff
	.align		4
        /*0008*/ 	.word	index@(_ZN7cutlass13device_kernelINS_4gemm6kernel13GemmUniversalIN4cute5tupleIJiiiiEEENS1_10collective13CollectiveMmaINS1_34MainloopSm90TmaGmmaWarpSpecializedILi14ENS5_IJNS4_1CILi2EEENSA_ILi1EEESC_EEENS1_35KernelTmaWarpSpecializedCooperativeEEENS5_IJNSA_ILi128EEESG_NSA_ILi64EEEEEEaNS5_IJlSC_lEEEaSJ_NS4_8TiledMMAINS4_8MMA_AtomIJNS4_4SM904GMMA27MMA_64x128x32_S32S8S8_SS_TNEEEENS4_6LayoutISD_NS5_IJSC_NSA_ILi0EEESR_EEEEENS5_IJNS4_10UnderscoreESU_SU_EEEEENS4_13SM90_TMA_LOADENS4_14ComposedLayoutINS4_7SwizzleILi2ELi4ELi3EEENS4_18smem_ptr_flag_bitsILi8EEENSQ_INS5_IJNSA_ILi8EEESH_EEENS5_IJSH_SC_EEEEEEEvNS4_8identityENS4_23SM90_TMA_LOAD_MULTICASTES17_vS18_EENS_8epilogue10collective6detail29Sm90TmaWarpSpecializedAdapterINS1C_15DefaultEpilogueIaSJ_SJ_NS1B_6thread17LinearCombinationIaLi1EiiLNS1G_9ScaleType4KindE0ELNS_15FloatRoundStyleE2EaEENS1_15EpilogueDefaultEEEEEvvEEEEvNT_6ParamsE)
	.align		4
        /*000c*/ 	.word	index@(__assertfail)
	.align		4
        /*0010*/ 	.word	0x00000000
	.align		4
        /*0014*/ 	.word	0xfffffffe
	.align		4
        /*0018*/ 	.word	0x00000000
	.align		4
        /*001c*/ 	.word	0xfffffffd
	.align		4
        /*0020*/ 	.word	0x00000000
	.align		4
        /*0024*/ 	.word	0xfffffffc


//--------------------- .nv.constant4             --------------------------
	.section	.nv.constant4,"a",@progbits
	.align	8
	.align		8
.nv.constant4:
        /*0000*/ 	.dword	__assertfail
	.align		8
        /*0008*/ 	.dword	__unnamed_1
	.align		8
        /*0010*/ 	.dword	_ZN39_INTERNAL_44c07492_4_k_cu_5cac08a6_50424cuda3std3__45__cpo5beginE
	.align		8
        /*0018*/ 	.dword	_ZN39_INTERNAL_44c07492_4_k_cu_5cac08a6_50424cuda3std3__45__cpo3endE
	.align		8
        /*0020*/ 	.dword	_ZN39_INTERNAL_44c07492_4_k_cu_5cac08a6_50424cuda3std3__45__cpo6cbeginE
	.align		8
        /*0028*/ 	.dword	_ZN39_INTERNAL_44c07492_4_k_cu_5cac08a6_50424cuda3std3__45__cpo4cendE
	.align		8
        /*0030*/ 	.dword	_ZN39_INTERNAL_44c07492_4_k_cu_5cac08a6_50424cuda3std3__441_GLOBAL__N__44c07492_4_k_cu_5cac08a6_50426ignoreE
	.align		8
        /*0038*/ 	.dword	_ZN39_INTERNAL_44c07492_4_k_cu_5cac08a6_50424cuda3std3__419piecewise_constructE
	.align		8
        /*0040*/ 	.dword	_ZN39_INTERNAL_44c07492_4_k_cu_5cac08a6_50424cuda3std3__48in_placeE
	.align		8
        /*0048*/ 	.dword	_ZN39_INTERNAL_44c07492_4_k_cu_5cac08a6_50424cuda3std6ranges3__45__cpo4swapE
	.align		8
        /*0050*/ 	.dword	_ZN39_INTERNAL_44c07492_4_k_cu_5cac08a6_50424cuda3std6ranges3__45__cpo9iter_moveE
	.align		8
        /*0058*/ 	.dword	_ZN39_INTERNAL_44c07492_4_k_cu_5cac08a6_50424cute7productE
	.align		8
        /*0060*/ 	.dword	_ZN39_INTERNAL_44c07492_4_k_cu_5cac08a6_50424cute1_E
	.align		8
        /*0068*/ 	.dword	$str$22
	.align		8
        /*0070*/ 	.dword	$str$23


//--------------------- .text._ZN7cutlass13device_kernelINS_4gemm6kernel13GemmUniversalIN4cute5tupleIJiiiiEEENS1_10collective13CollectiveMmaINS1_34MainloopSm90TmaGmmaWarpSpecializedILi14ENS5_IJNS4_1CILi2EEENSA_ILi1EEESC_EEENS1_35KernelTmaWarpSpecializedCooperativeEEENS5_IJNSA_ILi128EEESG_NSA_ILi64EEEEEEaNS5_IJlSC_lEEEaSJ_NS4_8TiledMMAINS4_8MMA_AtomIJNS4_4SM904GMMA27MMA_64x128x32_S32S8S8_SS_TNEEEENS4_6LayoutISD_NS5_IJSC_NSA_ILi0EEESR_EEEEENS5_IJNS4_10UnderscoreESU_SU_EEEEENS4_13SM90_TMA_LOADENS4_14ComposedLayoutINS4_7SwizzleILi2ELi4ELi3EEENS4_18smem_ptr_flag_bitsILi8EEENSQ_INS5_IJNSA_ILi8EEESH_EEENS5_IJSH_SC_EEEEEEEvNS4_8identityENS4_23SM90_TMA_LOAD_MULTICASTES17_vS18_EENS_8epilogue10collective6detail29Sm90TmaWarpSpecializedAdapterINS1C_15DefaultEpilogueIaSJ_SJ_NS1B_6thread17LinearCombinationIaLi1EiiLNS1G_9ScaleType4KindE0ELNS_15FloatRoundStyleE2EaEENS1_15EpilogueDefaultEEEEEvvEEEEvNT_6ParamsE --------------------------
	.section	.text._ZN7cutlass13device_kernelINS_4gemm6kernel13GemmUniversalIN4cute5tupleIJiiiiEEENS1_10collective13CollectiveMmaINS1_34MainloopSm90TmaGmmaWarpSpecializedILi14ENS5_IJNS4_1CILi2EEENSA_ILi1EEESC_EEENS1_35KernelTmaWarpSpecializedCooperativeEEENS5_IJNSA_ILi128EEESG_NSA_ILi64EEEEEEaNS5_IJlSC_lEEEaSJ_NS4_8TiledMMAINS4_8MMA_AtomIJNS4_4SM904GMMA27MMA_64x128x32_S32S8S8_SS_TNEEEENS4_6LayoutISD_NS5_IJSC_NSA_ILi0EEESR_EEEEENS5_IJNS4_10UnderscoreESU_SU_EEEEENS4_13SM90_TMA_LOADENS4_14ComposedLayoutINS4_7SwizzleILi2ELi4ELi3EEENS4_18smem_ptr_flag_bitsILi8EEENSQ_INS5_IJNSA_ILi8EEESH_EEENS5_IJSH_SC_EEEEEEEvNS4_8identityENS4_23SM90_TMA_LOAD_MULTICASTES17_vS18_EENS_8epilogue10collective6detail29Sm90TmaWarpSpecializedAdapterINS1C_15DefaultEpilogueIaSJ_SJ_NS1B_6thread17LinearCombinationIaLi1EiiLNS1G_9ScaleType4KindE0ELNS_15FloatRoundStyleE2EaEENS1_15EpilogueDefaultEEEEEvvEEEEvNT_6ParamsE,"ax",@progbits
	.align	128
.text._ZN7cutlass13device_kernelINS_4gemm6kernel13GemmUniversalIN4cute5tupleIJiiiiEEENS1_10collective13CollectiveMmaINS1_34MainloopSm90TmaGmmaWarpSpecializedILi14ENS5_IJNS4_1CILi2EEENSA_ILi1EEESC_EEENS1_35KernelTmaWarpSpecializedCooperativeEEENS5_IJNSA_ILi128EEESG_NSA_ILi64EEEEEEaNS5_IJlSC_lEEEaSJ_NS4_8TiledMMAINS4_8MMA_AtomIJNS4_4SM904GMMA27MMA_64x128x32_S32S8S8_SS_TNEEEENS4_6LayoutISD_NS5_IJSC_NSA_ILi0EEESR_EEEEENS5_IJNS4_10UnderscoreESU_SU_EEEEENS4_13SM90_TMA_LOADENS4_14ComposedLayoutINS4_7SwizzleILi2ELi4ELi3EEENS4_18smem_ptr_flag_bitsILi8EEENSQ_INS5_IJNSA_ILi8EEESH_EEENS5_IJSH_SC_EEEEEEEvNS4_8identityENS4_23SM90_TMA_LOAD_MULTICASTES17_vS18_EENS_8epilogue10collective6detail29Sm90TmaWarpSpecializedAdapterINS1C_15DefaultEpilogueIaSJ_SJ_NS1B_6thread17LinearCombinationIaLi1EiiLNS1G_9ScaleType4KindE0ELNS_15FloatRoundStyleE2EaEENS1_15EpilogueDefaultEEEEEvvEEEEvNT_6ParamsE:
        .type           _ZN7cutlass13device_kernelINS_4gemm6kernel13GemmUniversalIN4cute5tupleIJiiiiEEENS1_10collective13CollectiveMmaINS1_34MainloopSm90TmaGmmaWarpSpecializedILi14ENS5_IJNS4_1CILi2EEENSA_ILi1EEESC_EEENS1_35KernelTmaWarpSpecializedCooperativeEEENS5_IJNSA_ILi128EEESG_NSA_ILi64EEEEEEaNS5_IJlSC_lEEEaSJ_NS4_8TiledMMAINS4_8MMA_AtomIJNS4_4SM904GMMA27MMA_64x128x32_S32S8S8_SS_TNEEEENS4_6LayoutISD_NS5_IJSC_NSA_ILi0EEESR_EEEEENS5_IJNS4_10UnderscoreESU_SU_EEEEENS4_13SM90_TMA_LOADENS4_14ComposedLayoutINS4_7SwizzleILi2ELi4ELi3EEENS4_18smem_ptr_flag_bitsILi8EEENSQ_INS5_IJNSA_ILi8EEESH_EEENS5_IJSH_SC_EEEEEEEvNS4_8identityENS4_23SM90_TMA_LOAD_MULTICASTES17_vS18_EENS_8epilogue10collective6detail29Sm90TmaWarpSpecializedAdapterINS1C_15DefaultEpilogueIaSJ_SJ_NS1B_6thread17LinearCombinationIaLi1EiiLNS1G_9ScaleType4KindE0ELNS_15FloatRoundStyleE2EaEENS1_15EpilogueDefaultEEEEEvvEEEEvNT_6ParamsE,@function
        .size           _ZN7cutlass13device_kernelINS_4gemm6kernel13GemmUniversalIN4cute5tupleIJiiiiEEENS1_10collective13CollectiveMmaINS1_34MainloopSm90TmaGmmaWarpSpecializedILi14ENS5_IJNS4_1CILi2EEENSA_ILi1EEESC_EEENS1_35KernelTmaWarpSpecializedCooperativeEEENS5_IJNSA_ILi128EEESG_NSA_ILi64EEEEEEaNS5_IJlSC_lEEEaSJ_NS4_8TiledMMAINS4_8MMA_AtomIJNS4_4SM904GMMA27MMA_64x128x32_S32S8S8_SS_TNEEEENS4_6LayoutISD_NS5_IJSC_NSA_ILi0EEESR_EEEEENS5_IJNS4_10UnderscoreESU_SU_EEEEENS4_13SM90_TMA_LOADENS4_14ComposedLayoutINS4_7SwizzleILi2ELi4ELi3EEENS4_18smem_ptr_flag_bitsILi8EEENSQ_INS5_IJNSA_ILi8EEESH_EEENS5_IJSH_SC_EEEEEEEvNS4_8identityENS4_23SM90_TMA_LOAD_MULTICASTES17_vS18_EENS_8epilogue10collective6detail29Sm90TmaWarpSpecializedAdapterINS1C_15DefaultEpilogueIaSJ_SJ_NS1B_6thread17LinearCombinationIaLi1EiiLNS1G_9ScaleType4KindE0ELNS_15FloatRoundStyleE2EaEENS1_15EpilogueDefaultEEEEEvvEEEEvNT_6ParamsE,(.L_x_224 - _ZN7cutlass13device_kernelINS_4gemm6kernel13GemmUniversalIN4cute5tupleIJiiiiEEENS1_10collective13CollectiveMmaINS1_34MainloopSm90TmaGmmaWarpSpecializedILi14ENS5_IJNS4_1CILi2EEENSA_ILi1EEESC_EEENS1_35KernelTmaWarpSpecializedCooperativeEEENS5_IJNSA_ILi128EEESG_NSA_ILi64EEEEEEaNS5_IJlSC_lEEEaSJ_NS4_8TiledMMAINS4_8MMA_AtomIJNS4_4SM904GMMA27MMA_64x128x32_S32S8S8_SS_TNEEEENS4_6LayoutISD_NS5_IJSC_NSA_ILi0EEESR_EEEEENS5_IJNS4_10UnderscoreESU_SU_EEEEENS4_13SM90_TMA_LOADENS4_14ComposedLayoutINS4_7SwizzleILi2ELi4ELi3EEENS4_18smem_ptr_flag_bitsILi8EEENSQ_INS5_IJNSA_ILi8EEESH_EEENS5_IJSH_SC_EEEEEEEvNS4_8identityENS4_23SM90_TMA_LOAD_MULTICASTES17_vS18_EENS_8epilogue10collective6detail29Sm90TmaWarpSpecializedAdapterINS1C_15DefaultEpilogueIaSJ_SJ_NS1B_6thread17LinearCombinationIaLi1EiiLNS1G_9ScaleType4KindE0ELNS_15FloatRoundStyleE2EaEENS1_15EpilogueDefaultEEEEEvvEEEEvNT_6ParamsE)
        .other          _ZN7cutlass13device_kernelINS_4gemm6kernel13GemmUniversalIN4cute5tupleIJiiiiEEENS1_10collective13CollectiveMmaINS1_34MainloopSm90TmaGmmaWarpSpecializedILi14ENS5_IJNS4_1CILi2EEENSA_ILi1EEESC_EEENS1_35KernelTmaWarpSpecializedCooperativeEEENS5_IJNSA_ILi128EEESG_NSA_ILi64EEEEEEaNS5_IJlSC_lEEEaSJ_NS4_8TiledMMAINS4_8MMA_AtomIJNS4_4SM904GMMA27MMA_64x128x32_S32S8S8_SS_TNEEEENS4_6LayoutISD_NS5_IJSC_NSA_ILi0EEESR_EEEEENS5_IJNS4_10UnderscoreESU_SU_EEEEENS4_13SM90_TMA_LOADENS4_14ComposedLayoutINS4_7SwizzleILi2ELi4ELi3EEENS4_18smem_ptr_flag_bitsILi8EEENSQ_INS5_IJNSA_ILi8EEESH_EEENS5_IJSH_SC_EEEEEEEvNS4_8identityENS4_23SM90_TMA_LOAD_MULTICASTES17_vS18_EENS_8epilogue10collective6detail29Sm90TmaWarpSpecializedAdapterINS1C_15DefaultEpilogueIaSJ_SJ_NS1B_6thread17LinearCombinationIaLi1EiiLNS1G_9ScaleType4KindE0ELNS_15FloatRoundStyleE2EaEENS1_15EpilogueDefaultEEEEEvvEEEEvNT_6ParamsE,@"STO_CUDA_ENTRY STV_DEFAULT"
_ZN7cutlass13device_kernelINS_4gemm6kernel13GemmUniversalIN4cute5tupleIJiiiiEEENS1_10collective13CollectiveMmaINS1_34MainloopSm90TmaGmmaWarpSpecializedILi14ENS5_IJNS4_1CILi2EEENSA_ILi1EEESC_EEENS1_35KernelTmaWarpSpecializedCooperativeEEENS5_IJNSA_ILi128EEESG_NSA_ILi64EEEEEEaNS5_IJlSC_lEEEaSJ_NS4_8TiledMMAINS4_8MMA_AtomIJNS4_4SM904GMMA27MMA_64x128x32_S32S8S8_SS_TNEEEENS4_6LayoutISD_NS5_IJSC_NSA_ILi0EEESR_EEEEENS5_IJNS4_10UnderscoreESU_SU_EEEEENS4_13SM90_TMA_LOADENS4_14ComposedLayoutINS4_7SwizzleILi2ELi4ELi3EEENS4_18smem_ptr_flag_bitsILi8EEENSQ_INS5_IJNSA_ILi8EEESH_EEENS5_IJSH_SC_EEEEEEEvNS4_8identityENS4_23SM90_TMA_LOAD_MULTICASTES17_vS18_EENS_8epilogue10collective6detail29Sm90TmaWarpSpecializedAdapterINS1C_15DefaultEpilogueIaSJ_SJ_NS1B_6thread17LinearCombinationIaLi1EiiLNS1G_9ScaleType4KindE0ELNS_15FloatRoundStyleE2EaEENS1_15EpilogueDefaultEEEEEvvEEEEvNT_6ParamsE:
[----:B------:R-:W0:Y:S01]  /*0000*/  LDC R1, c[0x0][0x28] ;  /* 0x00000a00ff017b82 */ /* 0x000e220000000800 */
[----:B------:R-:W1:Y:S01]  /*0010*/  S2R R18, SR_TID.X ;  /* 0x0000000000127919 */ /* 0x000e620000002100 */
[----:B------:R-:W-:Y:S01]  /*0020*/  ELECT P0, URZ, PT ;  /* 0x00000000003f782f */ /* 0x000fe20003800000 */
[----:B------:R-:W-:Y:S01]  /*0030*/  BSSY B0, `(.L_x_0) ;  /* 0x000000f000007945 */ /* 0x000fe20003800000 */
[--C-:B-1----:R-:W-:Y:S02]  /*0040*/  SHF.R.U32.HI R0, RZ, 0x5, R18.reuse ;  /* 0x00000005ff007819 */ /* 0x102fe40000011612 */
[----:B------:R-:W-:-:S03]  /*0050*/  SHF.R.U32.HI R3, RZ, 0x7, R18 ;  /* 0x00000007ff037819 */ /* 0x000fc60000011612 */
[----:B------:R-:W1:Y:S04]  /*0060*/  SHFL.IDX PT, R2, R0, RZ, 0x1f ;  /* 0x00001fff00027589 */ /* 0x000e6800000e0000 */
[----:B------:R2:W3:Y:S01]  /*0070*/  SHFL.IDX PT, R5, R3, RZ, 0x1f ;  /* 0x00001fff03057589 */ /* 0x0004e200000e0000 */
[----:B-1----:R-:W-:-:S13]  /*0080*/  ISETP.NE.OR P0, PT, R2, RZ, !P0 ;  /* 0x000000ff0200720c */ /* 0x002fda0004705670 */
[----:B0-23--:R-:W-:Y:S05]  /*0090*/  @P0 BRA `(.L_x_1) ;  /* 0x0000000000200947 */ /* 0x00dfea0003800000 */
[----:B------:R-:W-:Y:S02]  /*00a0*/  ULDC.64 UR4, c[0x0][0x198] ;  /* 0x0000660000047ab9 */ /* 0x000fe40000000a00 */
[----:B------:R-:W-:Y:S02]  /*00b0*/  UIADD3 UR6, UP0, UR4, 0xf0, URZ ;  /* 0x000000f004067890 */ /* 0x000fe4000ff1e03f */
[----:B------:R-:W-:Y:S02]  /*00c0*/  UIADD3 UR4, UP1, UR4, 0x1f0, URZ ;  /* 0x000001f004047890 */ /* 0x000fe4000ff3e03f */
[----:B------:R-:W-:Y:S02]  /*00d0*/  UIADD3.X UR7, URZ, UR5, URZ, UP0, !UPT ;  /* 0x000000053f077290 */ /* 0x000fe400087fe43f */
[----:B------:R-:W-:-:S07]  /*00e0*/  UIADD3.X UR5, URZ, UR5, URZ, UP1, !UPT ;  /* 0x000000053f057290 */ /* 0x000fce0008ffe43f */
[----:B------:R0:W-:Y:S02]  /*00f0*/  UTMACCTL.PF [UR6] ;  /* 0x00000000060079b9 */ /* 0x0001e40008040000 */
[----:B------:R0:W-:Y:S02]  /*0100*/  UTMACCTL.PF [UR4] ;  /* 0x00000000040079b9 */ /* 0x0001e40008040000 */
[----:B0-----:R-:W-:Y:S01]  /*0110*/  NOP ;  /* 0x0000000000007918 */ /* 0x001fe20000000000 */
.L_x_1:
[----:B------:R-:W-:Y:S05]  /*0120*/  BSYNC B0 ;  /* 0x0000000000007941 */ /* 0x000fea0003800000 */
.L_x_0:
[----:B------:R-:W0:Y:S02]  /*0130*/  SHFL.IDX PT, R3, R0, RZ, 0x1f ;  /* 0x00001fff00037589 */ /* 0x000e2400000e0000 */
[----:B0-----:R-:W-:-:S13]  /*0140*/  ISETP.NE.AND P0, PT, R3, RZ, PT ;  /* 0x000000ff0300720c */ /* 0x001fda0003f05270 */
[----:B------:R-:W-:Y:S05]  /*0150*/  @P0 BRA `(.L_x_2) ;  /* 0x0000000000b40947 */ /* 0x000fea0003800000 */
[----:B------:R-:W-:Y:S01]  /*0160*/  ELECT P0, URZ, PT ;  /* 0x00000000003f782f */ /* 0x000fe20003800000 */
[----:B------:R-:W-:-:S12]  /*0170*/  BSSY B0, `(.L_x_2) ;  /* 0x000002b000007945 */ /* 0x000fd80003800000 */
[----:B------:R-:W-:Y:S05]  /*0180*/  @!P0 BRA `(.L_x_3) ;  /* 0x0000000000a48947 */ /* 0x000fea0003800000 */
[----:B------:R-:W0:Y:S01]  /*0190*/  S2UR UR8, SR_CgaCtaId ;  /* 0x00000000000879c3 */ /* 0x000e220000008800 */
[----:B------:R-:W-:Y:S01]  /*01a0*/  UMOV UR4, 0x400 ;  /* 0x0000040000047882 */ /* 0x000fe20000000000 */
[----:B------:R-:W-:Y:S01]  /*01b0*/  UMOV UR5, 0x1 ;  /* 0x0000000100057882 */ /* 0x000fe20000000000 */
[----:B------:R-:W-:Y:S02]  /*01c0*/  UMOV UR6, 0x4 ;  /* 0x0000000400067882 */ /* 0x000fe40000000000 */
[----:B------:R-:W-:-:S04]  /*01d0*/  UIADD3 UR6, -UR6, 0x100000, URZ ;  /* 0x0010000006067890 */ /* 0x000fc8000fffe13f */
[----:B------:R-:W-:Y:S02]  /*01e0*/  USHF.L.U32 UR7, UR6, 0xb, URZ ;  /* 0x0000000b06077899 */ /* 0x000fe4000800063f */
[----:B------:R-:W-:Y:S02]  /*01f0*/  USHF.L.U32 UR6, UR6, 0x1, URZ ;  /* 0x0000000106067899 */ /* 0x000fe4000800063f */
[----:B0-----:R-:W-:Y:S02]  /*0200*/  ULEA UR8, UR8, UR4, 0x18 ;  /* 0x0000000408087291 */ /* 0x001fe4000f8ec03f */
[----:B------:R-:W-:-:S04]  /*0210*/  UIADD3 UR4, -UR5, 0x100000, URZ ;  /* 0x0010000005047890 */ /* 0x000fc8000fffe13f */
[----:B------:R-:W-:Y:S02]  /*0220*/  USHF.L.U32 UR5, UR4, 0xb, URZ ;  /* 0x0000000b04057899 */ /* 0x000fe4000800063f */
[----:B------:R-:W-:Y:S01]  /*0230*/  USHF.L.U32 UR4, UR4, 0x1, URZ ;  /* 0x0000000104047899 */ /* 0x000fe2000800063f */
[----:B------:R-:W0:Y:S11]  /*0240*/  FENCE.VIEW.ASYNC.S ;  /* 0x00000000000073c6 */ /* 0x000e360000000000 */
[----:B0-----:R0:W1:Y:S01]  /*0250*/  SYNCS.EXCH.64 URZ, [UR8], UR4 ;  /* 0x00000004083f75b2 */ /* 0x0010620008000100 */
[----:B------:R0:W2:Y:S01]  /*0260*/  SYNCS.EXCH.64 URZ, [UR8+0x70], UR6 ;  /* 0x00007006083f75b2 */ /* 0x0000a20008000100 */
[----:B------:R0:W3:Y:S01]  /*0270*/  SYNCS.EXCH.64 URZ, [UR8+0x8], UR4 ;  /* 0x00000804083f75b2 */ /* 0x0000e20008000100 */
[----:B------:R0:W4:Y:S01]  /*0280*/  SYNCS.EXCH.64 URZ, [UR8+0x78], UR6 ;  /* 0x00007806083f75b2 */ /* 0x0001220008000100 */
[----:B------:R0:W0:Y:S01]  /*0290*/  SYNCS.EXCH.64 URZ, [UR8+0x10], UR4 ;  /* 0x00001004083f75b2 */ /* 0x0000220008000100 */
        /* <DEDUP_REMOVED lines=23> */
[----:B-1234-:R-:W-:Y:S01]  /*0410*/  NOP ;  /* 0x0000000000007918 */ /* 0x01efe20000000000 */
.L_x_3:
[----:B0-----:R-:W-:Y:S05]  /*0420*/  BSYNC B0 ;  /* 0x0000000000007941 */ /* 0x001fea0003800000 */
.L_x_2:
[----:B------:R-:W-:Y:S01]  /*0430*/  SHF.R.S32.HI R7, RZ, 0x1f, R18 ;  /* 0x0000001fff077819 */ /* 0x000fe20000011412 */
[----:B------:R-:W0:Y:S01]  /*0440*/  SHFL.IDX PT, R0, R0, RZ, 0x1f ;  /* 0x00001fff00007589 */ /* 0x000e2200000e0000 */
[----:B------:R-:W1:Y:S01]  /*0450*/  S2UR UR8, SR_CTAID.X ;  /* 0x00000000000879c3 */ /* 0x000e620000002500 */
[----:B------:R-:W-:Y:S02]  /*0460*/  ELECT P0, URZ, PT ;  /* 0x00000000003f782f */ /* 0x000fe40003800000 */
[----:B------:R-:W-:Y:S01]  /*0470*/  LEA.HI R7, R7, R18, RZ, 0x7 ;  /* 0x0000001207077211 */ /* 0x000fe200078f38ff */
[----:B------:R-:W2:Y:S01]  /*0480*/  S2R R4, SR_CTAID.Y ;  /* 0x0000000000047919 */ /* 0x000ea20000002600 */
[----:B------:R-:W-:Y:S01]  /*0490*/  SHF.R.S32.HI R8, RZ, 0x1f, R3 ;  /* 0x0000001fff087819 */ /* 0x000fe20000011403 */
[----:B------:R-:W-:Y:S01]  /*04a0*/  ULDC UR4, c[0x0][0x150] ;  /* 0x0000540000047ab9 */ /* 0x000fe20000000800 */
[----:B------:R-:W-:Y:S01]  /*04b0*/  LOP3.LUT R7, R7, 0xffffff80, RZ, 0xc0, !PT ;  /* 0xffffff8007077812 */ /* 0x000fe200078ec0ff */
[----:B------:R-:W-:Y:S01]  /*04c0*/  NOP ;  /* 0x0000000000007918 */ /* 0x000fe20000000000 */
[----:B------:R-:W-:Y:S01]  /*04d0*/  LEA.HI R8, R8, R3, RZ, 0x2 ;  /* 0x0000000308087211 */ /* 0x000fe200078f10ff */
[----:B------:R-:W3:Y:S01]  /*04e0*/  LDC R10, c[0x0][0x144] ;  /* 0x00005100ff0a7b82 */ /* 0x000ee20000000800 */
[----:B------:R-:W-:Y:S01]  /*04f0*/  NOP ;  /* 0x0000000000007918 */ /* 0x000fe20000000000 */
[----:B------:R-:W-:Y:S01]  /*0500*/  IMAD.IADD R6, R18, 0x1, -R7 ;  /* 0x0000000112067824 */ /* 0x000fe200078e0a07 */
[----:B------:R-:W-:Y:S01]  /*0510*/  LOP3.LUT R8, R8, 0x3ffffffc, RZ, 0xc0, !PT ;  /* 0x3ffffffc08087812 */ /* 0x000fe200078ec0ff */
[----:B------:R-:W-:Y:S01]  /*0520*/  IMAD.MOV.U32 R23, RZ, RZ, 0x1 ;  /* 0x00000001ff177424 */ /* 0x000fe200078e00ff */
[----:B------:R-:W-:-:S02]  /*0530*/  ISETP.NE.AND P3, PT, R5, RZ, PT ;  /* 0x000000ff0500720c */ /* 0x000fc40003f65270 */
[----:B------:R-:W-:Y:S01]  /*0540*/  SHF.R.S32.HI R7, RZ, 0x1f, R6 ;  /* 0x0000001fff077819 */ /* 0x000fe20000011406 */
[----:B------:R-:W-:Y:S01]  /*0550*/  IMAD.IADD R8, R3, 0x1, -R8 ;  /* 0x0000000103087824 */ /* 0x000fe200078e0a08 */
[----:B------:R-:W4:Y:S02]  /*0560*/  LDC R13, c[0x0][0x140] ;  /* 0x00005000ff0d7b82 */ /* 0x000f240000000800 */
[----:B------:R-:W-:Y:S02]  /*0570*/  LEA.HI R7, R7, R6, RZ, 0x3 ;  /* 0x0000000607077211 */ /* 0x000fe400078f18ff */
[----:B0-----:R-:W-:Y:S02]  /*0580*/  ISETP.NE.OR P0, PT, R0, RZ, !P0 ;  /* 0x000000ff0000720c */ /* 0x001fe40004705670 */
[--C-:B------:R-:W-:Y:S02]  /*0590*/  SHF.R.S32.HI R0, RZ, 0x3, R7.reuse ;  /* 0x00000003ff007819 */ /* 0x100fe40000011407 */
[----:B------:R-:W-:-:S02]  /*05a0*/  SHF.R.S32.HI R7, RZ, 0x1f, R7 ;  /* 0x0000001fff077819 */ /* 0x000fc40000011407 */
[----:B-1----:R-:W-:Y:S02]  /*05b0*/  I2FP.F32.U32 R9, UR8 ;  /* 0x0000000800097c45 */ /* 0x002fe40008201000 */
[----:B------:R-:W-:-:S03]  /*05c0*/  LEA.HI R7, R7, R0, RZ, 0x2 ;  /* 0x0000000007077211 */ /* 0x000fc600078f10ff */
[----:B------:R-:W-:Y:S01]  /*05d0*/  FMUL R9, R9, UR4 ;  /* 0x0000000409097c20 */ /* 0x000fe20008400000 */
[----:B------:R-:W-:Y:S01]  /*05e0*/  LOP3.LUT R7, R7, 0xfffffffc, RZ, 0xc0, !PT ;  /* 0xfffffffc07077812 */ /* 0x000fe200078ec0ff */
[----:B------:R-:W-:Y:S01]  /*05f0*/  VOTEU.ALL UP0, P0 ;  /* 0x00000000003f7886 */ /* 0x000fe20000000000 */
[----:B--2---:R-:W-:Y:S01]  /*0600*/  I2FP.F32.U32 R3, R4 ;  /* 0x0000000400037245 */ /* 0x004fe20000201000 */
[----:B------:R-:W-:Y:S01]  /*0610*/  ULDC UR4, c[0x0][0x154] ;  /* 0x0000550000047ab9 */ /* 0x000fe20000000800 */
[----:B------:R-:W-:Y:S01]  /*0620*/  VOTEU.ALL UP1, P0 ;  /* 0x00000000003f7886 */ /* 0x000fe20000020000 */
[----:B------:R-:W0:Y:S01]  /*0630*/  F2I.U32.TRUNC.NTZ R9, R9 ;  /* 0x0000000900097305 */ /* 0x000e22000020f000 */
[----:B------:R-:W-:Y:S01]  /*0640*/  IMAD.IADD R7, R0, 0x1, -R7 ;  /* 0x0000000100077824 */ /* 0x000fe200078e0a07 */
[----:B------:R-:W1:Y:S01]  /*0650*/  @!UP0 S2UR UR7, SR_CgaCtaId ;  /* 0x00000000000789c3 */ /* 0x000e620000008800 */
[----:B------:R-:W-:Y:S01]  /*0660*/  FMUL R12, R3, UR4 ;  /* 0x00000004030c7c20 */ /* 0x000fe20008400000 */
[----:B------:R-:W-:Y:S01]  /*0670*/  UMOV UR4, 0x20 ;  /* 0x0000002000047882 */ /* 0x000fe20000000000 */
[----:B------:R-:W-:Y:S01]  /*0680*/  IMAD R8, R8, 0x4, R7 ;  /* 0x0000000408087824 */ /* 0x000fe200078e0207 */
[----:B------:R-:W-:Y:S01]  /*0690*/  @!UP0 UMOV UR6, 0x400 ;  /* 0x0000040000068882 */ /* 0x000fe20000000000 */
[----:B------:R-:W-:-:S04]  /*06a0*/  @!UP0 UIADD3 UR4, -UR4, 0x100000, URZ ;  /* 0x0010000004048890 */ /* 0x000fc8000fffe13f */
[----:B------:R-:W-:Y:S02]  /*06b0*/  @!UP0 USHF.L.U32 UR5, UR4, 0xb, URZ ;  /* 0x0000000b04058899 */ /* 0x000fe4000800063f */
[----:B------:R-:W-:Y:S01]  /*06c0*/  @!UP0 USHF.L.U32 UR4, UR4, 0x1, URZ ;  /* 0x0000000104048899 */ /* 0x000fe2000800063f */
[----:B----4-:R-:W-:Y:S01]  /*06d0*/  ISETP.EQ.U32.AND P2, PT, R13, 0x1, PT ;  /* 0x000000010d00780c */ /* 0x010fe20003f42070 */
[----:B------:R-:W2:Y:S01]  /*06e0*/  F2I.U32.TRUNC.NTZ R12, R12 ;  /* 0x0000000c000c7305 */ /* 0x000ea2000020f000 */
[----:B------:R-:W-:Y:S01]  /*06f0*/  LEA.HI R0, R8, R8, RZ, 0x1 ;  /* 0x0000000808007211 */ /* 0x000fe200078f08ff */
[----:B------:R-:W4:Y:S03]  /*0700*/  LDC R7, c[0x0][0x148] ;  /* 0x00005200ff077b82 */ /* 0x000f260000000800 */
[----:B------:R-:W-:Y:S01]  /*0710*/  LOP3.LUT R11, R0, 0xfffffffe, RZ, 0xc0, !PT ;  /* 0xfffffffe000b7812 */ /* 0x000fe200078ec0ff */
[----:B0-----:R-:W-:Y:S01]  /*0720*/  IMAD.MOV R15, RZ, RZ, -R9 ;  /* 0x000000ffff0f7224 */ /* 0x001fe200078e0a09 */
[----:B------:R-:W-:-:S03]  /*0730*/  SHF.R.S32.HI R9, RZ, 0x1f, R2 ;  /* 0x0000001fff097819 */ /* 0x000fc60000011402 */
[----:B---3--:R-:W-:Y:S01]  /*0740*/  IMAD R3, R10, R15, UR8 ;  /* 0x000000080a037e24 */ /* 0x008fe2000f8e020f */
[----:B------:R-:W-:Y:S01]  /*0750*/  LEA.HI R9, R9, R2, RZ, 0x2 ;  /* 0x0000000209097211 */ /* 0x000fe200078f10ff */
[C---:B------:R-:W-:Y:S02]  /*0760*/  IMAD.IADD R0, R8.reuse, 0x1, -R11 ;  /* 0x0000000108007824 */ /* 0x040fe400078e0a0b */
[----:B------:R-:W-:Y:S01]  /*0770*/  IMAD.SHL.U32 R11, R8, 0x4, RZ ;  /* 0x00000004080b7824 */ /* 0x000fe200078e00ff */
[----:B------:R-:W-:Y:S01]  /*0780*/  LOP3.LUT R9, R9, 0xfffffffc, RZ, 0xc0, !PT ;  /* 0xfffffffc09097812 */ /* 0x000fe200078ec0ff */
[----:B--2---:R-:W-:Y:S01]  /*0790*/  IMAD.MOV R24, RZ, RZ, -R12 ;  /* 0x000000ffff187224 */ /* 0x004fe200078e0a0c */
[----:B------:R-:W-:Y:S01]  /*07a0*/  ISETP.NE.AND P4, PT, R0, R3, PT ;  /* 0x000000030000720c */ /* 0x000fe20003f85270 */
[----:B-1----:R-:W-:Y:S01]  /*07b0*/  @!UP0 ULEA UR6, UR7, UR6, 0x18 ;  /* 0x0000000607068291 */ /* 0x002fe2000f8ec03f */
[----:B------:R-:W-:Y:S01]  /*07c0*/  LOP3.LUT R22, R8, 0xc, R11, 0x78, !PT ;  /* 0x0000000c08167812 */ /* 0x000fe200078e780b */
[----:B------:R-:W-:Y:S01]  /*07d0*/  IMAD.IADD R0, R2, 0x1, -R9 ;  /* 0x0000000102007824 */ /* 0x000fe200078e0a09 */
[----:B------:R-:W-:Y:S01]  /*07e0*/  VOTEU.ALL UP0, P0 ;  /* 0x00000000003f7886 */ /* 0x000fe20000000000 */
[----:B------:R-:W-:Y:S01]  /*07f0*/  LOP3.LUT P0, RZ, R6, 0x7, RZ, 0xc0, !PT ;  /* 0x0000000706ff7812 */ /* 0x000fe2000780c0ff */
[----:B------:R-:W-:-:S02]  /*0800*/  VIADD R6, R5, 0xffffffff ;  /* 0xffffffff05067836 */ /* 0x000fc40000000000 */
[----:B------:R-:W-:Y:S01]  /*0810*/  ISETP.NE.AND P1, PT, R0, 0x3, PT ;  /* 0x000000030000780c */ /* 0x000fe20003f25270 */
[----:B----4-:R-:W-:Y:S01]  /*0820*/  IMAD R9, R7, R24, R4 ;  /* 0x0000001807097224 */ /* 0x010fe200078e0204 */
[----:B------:R-:W-:Y:S02]  /*0830*/  ISETP.LT.U32.AND P0, PT, R22, 0x2, !P0 ;  /* 0x000000021600780c */ /* 0x000fe40004701070 */
[----:B------:R-:W-:Y:S01]  /*0840*/  ISETP.EQ.OR P1, PT, R0, RZ, !P1 ;  /* 0x000000ff0000720c */ /* 0x000fe20004f22670 */
[----:B------:R-:W0:Y:S02]  /*0850*/  FENCE.VIEW.ASYNC.S ;  /* 0x00000000000073c6 */ /* 0x000e240000000000 */
[----:B0-----:R0:W1:Y:S01]  /*0860*/  @!UP0 SYNCS.EXCH.64 URZ, [UR6+0xf0], UR4 ;  /* 0x0000f004063f85b2 */ /* 0x0010620008000100 */
[----:B------:R-:W-:Y:S02]  /*0870*/  @P4 LEA.HI R2, R22, R22, RZ, 0x1 ;  /* 0x0000001616024211 */ /* 0x000fe400078f08ff */
[----:B------:R-:W-:-:S02]  /*0880*/  ISETP.EQ.AND P1, PT, R5, RZ, P1 ;  /* 0x000000ff0500720c */ /* 0x000fc40000f22270 */
[----:B------:R-:W-:Y:S02]  /*0890*/  @P4 SHF.R.S32.HI R2, RZ, 0x1, R2 ;  /* 0x00000001ff024819 */ /* 0x000fe40000011402 */
[----:B------:R-:W-:Y:S02]  /*08a0*/  ISETP.GE.U32.AND P6, PT, R6, 0x2, PT ;  /* 0x000000020600780c */ /* 0x000fe40003fc6070 */
[----:B------:R-:W-:Y:S02]  /*08b0*/  @P4 ISETP.NE.AND P5, PT, R2, R9, PT ;  /* 0x000000090200420c */ /* 0x000fe40003fa5270 */
[----:B------:R-:W-:Y:S02]  /*08c0*/  SEL R2, RZ, 0x1, !P0 ;  /* 0x00000001ff027807 */ /* 0x000fe40004000000 */
[----:B------:R-:W-:Y:S02]  /*08d0*/  @P4 SEL R23, RZ, 0x1, P5 ;  /* 0x00000001ff174807 */ /* 0x000fe40002800000 */
[----:B------:R-:W-:Y:S01]  /*08e0*/  SEL R19, RZ, 0x1, !P1 ;  /* 0x00000001ff137807 */ /* 0x000fe20004800000 */
[----:B------:R0:W2:Y:S01]  /*08f0*/  @!UP1 SYNCS.EXCH.64 URZ, [UR6+0xf8], UR4 ;  /* 0x0000f804063f95b2 */ /* 0x0000a20008000100 */
[----:B------:R-:W-:Y:S01]  /*0900*/  LOP3.LUT R23, R23, R2, RZ, 0xc0, !PT ;  /* 0x0000000217177212 */ /* 0x000fe200078ec0ff */
[----:B------:R-:W-:Y:S01]  /*0910*/  NOP ;  /* 0x0000000000007918 */ /* 0x000fe20000000000 */
[----:B------:R-:W-:Y:S01]  /*0920*/  SEL R19, R19, 0x2, P6 ;  /* 0x0000000213137807 */ /* 0x000fe20003000000 */
[----:B------:R-:W-:Y:S06]  /*0930*/  @!P2 BRA `(.L_x_4) ;  /* 0x000000000008a947 */ /* 0x000fec0003800000 */
[----:B-12---:R-:W-:Y:S01]  /*0940*/  UCGABAR_ARV ;  /* 0x00000000000079c7 */ /* 0x006fe20008000000 */
[----:B------:R-:W-:Y:S05]  /*0950*/  BRA `(.L_x_5) ;  /* 0x0000000000047947 */ /* 0x000fea0003800000 */
.L_x_4:
[----:B-12---:R-:W-:Y:S01]  /*0960*/  NOP ;  /* 0x0000000000007918 */ /* 0x006fe20000000000 */
.L_x_5:
[----:B------:R-:W1:Y:S01]  /*0970*/  LDC R2, c[0x0][0x65c] ;  /* 0x00019700ff027b82 */ /* 0x000e620000000800 */
[----:B------:R-:W-:Y:S02]  /*0980*/  IMAD.U32 R8, RZ, RZ, UR8 ;  /* 0x00000008ff087e24 */ /* 0x000fe4000f8e00ff */
[----:B------:R-:W-:Y:S01]  /*0990*/  IMAD.MOV.U32 R9, RZ, RZ, RZ ;  /* 0x000000ffff097224 */ /* 0x000fe200078e00ff */
[----:B-1----:R-:W-:-:S04]  /*09a0*/  ISETP.NE.AND P1, PT, R2, 0x1, PT ;  /* 0x000000010200780c */ /* 0x002fc80003f25270 */
[----:B------:R-:W-:-:S09]  /*09b0*/  P2R R5, PR, RZ, 0x2 ;  /* 0x00000002ff057803 */ /* 0x000fd20000000000 */
[----:B------:R-:W1:Y:S01]  /*09c0*/  @P1 LDC R17, c[0x0][0x10] ;  /* 0x00000400ff111b82 */ /* 0x000e620000000800 */
[----:B------:R-:W-:Y:S02]  /*09d0*/  @P1 IMAD.MOV.U32 R5, RZ, RZ, RZ ;  /* 0x000000ffff051224 */ /* 0x000fe400078e00ff */
[----:B------:R-:W-:-:S05]  /*09e0*/  @P1 IMAD.MOV.U32 R13, RZ, RZ, RZ ;  /* 0x000000ffff0d1224 */ /* 0x000fca00078e00ff */
[----:B------:R-:W2:Y:S01]  /*09f0*/  @!P1 LDC R11, c[0x0][0xc] ;  /* 0x00000300ff0b9b82 */ /* 0x000ea20000000800 */
[----:B-1----:R-:W-:-:S04]  /*0a00*/  @P1 IMAD.WIDE.U32 R16, R17, UR8, R4 ;  /* 0x0000000811101c25 */ /* 0x002fc8000f8e0004 */
[----:B------:R-:W-:Y:S02]  /*0a10*/  @P1 IMAD.IADD R17, R17, 0x1, R13 ;  /* 0x0000000111111824 */ /* 0x000fe400078e020d */
[----:B--2---:R-:W-:-:S04]  /*0a20*/  @!P1 IMAD.WIDE.U32 R8, R4, R11, R8 ;  /* 0x0000000b04089225 */ /* 0x004fc800078e0008 */
[----:B------:R-:W-:Y:S02]  /*0a30*/  @!P1 IMAD.MOV.U32 R16, RZ, RZ, R8 ;  /* 0x000000ffff109224 */ /* 0x000fe400078e0008 */
[----:B------:R-:W-:Y:S01]  /*0a40*/  @!P1 IMAD.MOV.U32 R17, RZ, RZ, R9 ;  /* 0x000000ffff119224 */ /* 0x000fe200078e0009 */
[----:B------:R-:W-:Y:S06]  /*0a50*/  @!P2 BRA `(.L_x_6) ;  /* 0x00000000000ca947 */ /* 0x000fec0003800000 */
[----:B------:R-:W-:Y:S01]  /*0a60*/  UCGABAR_WAIT ;  /* 0x0000000000007dc7 */ /* 0x000fe20008000000 */
[----:B------:R-:W-:Y:S01]  /*0a70*/  CCTL.IVALL ;  /* 0x00000000ff00798f */ /* 0x000fe20002000000 */
[----:B------:R-:W-:Y:S05]  /*0a80*/  BRA `(.L_x_7) ;  /* 0x0000000000047947 */ /* 0x000fea0003800000 */
.L_x_6:
[----:B------:R-:W-:Y:S06]  /*0a90*/  BAR.SYNC.DEFER_BLOCKING 0x0 ;  /* 0x0000000000007b1d */ /* 0x000fec0000010000 */
.L_x_7:
[----:B------:R-:W-:Y:S05]  /*0aa0*/  @!P3 BRA `(.L_x_8) ;  /* 0x0000004c00a0b947 */ /* 0x000fea0003800000 */
[----:B------:R-:W-:-:S13]  /*0ab0*/  ISETP.GT.U32.AND P0, PT, R6, 0x1, PT ;  /* 0x000000010600780c */ /* 0x000fda0003f04070 */
[----:B0-----:R-:W-:Y:S05]  /*0ac0*/  @P0 EXIT ;  /* 0x000000000000094d */ /* 0x001fea0003800000 */
[----:B------:R-:W-:Y:S01]  /*0ad0*/  ULDC.64 UR4, c[0x0][0x650] ;  /* 0x0001940000047ab9 */ /* 0x000fe20000000a00 */
[----:B------:R-:W-:Y:S01]  /*0ae0*/  PRMT R0, RZ, 0x7610, R0 ;  /* 0x00007610ff007816 */ /* 0x000fe20000000000 */
[----:B------:R-:W-:Y:S01]  /*0af0*/  IMAD.MOV.U32 R92, RZ, RZ, -0x1 ;  /* 0xffffffffff5c7424 */ /* 0x000fe200078e00ff */
[----:B------:R-:W-:Y:S01]  /*0b00*/  ISETP.GE.U32.AND P0, PT, R16, UR4, PT ;  /* 0x0000000410007c0c */ /* 0x000fe2000bf06070 */
[----:B------:R-:W-:Y:S02]  /*0b10*/  IMAD.MOV.U32 R93, RZ, RZ, -0x1 ;  /* 0xffffffffff5d7424 */ /* 0x000fe400078e00ff */
[----:B------:R-:W-:Y:S01]  /*0b20*/  IMAD.MOV.U32 R91, RZ, RZ, -0x1 ;  /* 0xffffffffff5b7424 */ /* 0x000fe200078e00ff */
[----:B------:R-:W-:-:S13]  /*0b30*/  ISETP.GE.U32.AND.EX P0, PT, R17, UR5, PT, P0 ;  /* 0x0000000511007c0c */ /* 0x000fda000bf06100 */
[----:B------:R-:W-:Y:S05]  /*0b40*/  @P0 BRA `(.L_x_9) ;  /* 0x0000000400280947 */ /* 0x000fea0003800000 */
[----:B------:R-:W0:Y:S01]  /*0b50*/  LDC.64 R20, c[0x0][0x628] ;  /* 0x00018a00ff147b82 */ /* 0x000e220000000a00 */
[----:B------:R-:W-:Y:S02]  /*0b60*/  IMAD.MOV.U32 R8, RZ, RZ, R16 ;  /* 0x000000ffff087224 */ /* 0x000fe400078e0010 */
[----:B------:R-:W-:-:S05]  /*0b70*/  IMAD.MOV.U32 R9, RZ, RZ, R17 ;  /* 0x000000ffff097224 */ /* 0x000fca00078e0011 */
[----:B------:R-:W1:Y:S08]  /*0b80*/  LDC R0, c[0x0][0x630] ;  /* 0x00018c00ff007b82 */ /* 0x000e700000000800 */
[----:B------:R-:W2:Y:S01]  /*0b90*/  LDC.64 R26, c[0x0][0x620] ;  /* 0x00018800ff1a7b82 */ /* 0x000ea20000000a00 */
[----:B0-----:R-:W-:-:S04]  /*0ba0*/  ISETP.NE.U32.AND P0, PT, R20, RZ, PT ;  /* 0x000000ff1400720c */ /* 0x001fc80003f05070 */
[----:B------:R-:W-:-:S13]  /*0bb0*/  ISETP.NE.AND.EX P0, PT, R21, RZ, PT, P0 ;  /* 0x000000ff1500720c */ /* 0x000fda0003f05300 */
[----:B-12---:R-:W-:Y:S05]  /*0bc0*/  @!P0 BRA `(.L_x_10) ;  /* 0x0000000000288947 */ /* 0x006fea0003800000 */
[----:B------:R-:W0:Y:S02]  /*0bd0*/  LDC R13, c[0x0][0x634] ;  /* 0x00018d00ff0d7b82 */ /* 0x000e240000000800 */
[----:B0-----:R-:W-:-:S05]  /*0be0*/  IADD3 R13, P0, R16, R13, RZ ;  /* 0x0000000d100d7210 */ /* 0x001fca0007f1e0ff */
[----:B------:R-:W-:-:S04]  /*0bf0*/  IMAD.X R15, RZ, RZ, R17, P0 ;  /* 0x000000ffff0f7224 */ /* 0x000fc800000e0611 */
[----:B------:R-:W-:-:S04]  /*0c00*/  IMAD.WIDE.U32 R8, R15, R20, RZ ;  /* 0x000000140f087225 */ /* 0x000fc800078e00ff */
[----:B------:R-:W-:-:S04]  /*0c10*/  IMAD.WIDE.U32 R10, P0, R13, R21, R8 ;  /* 0x000000150d0a7225 */ /* 0x000fc80007800008 */
[----:B------:R-:W-:-:S04]  /*0c20*/  IMAD.WIDE.U32 R8, R13, R20, RZ ;  /* 0x000000140d087225 */ /* 0x000fc800078e00ff */
[----:B------:R-:W-:Y:S01]  /*0c30*/  IMAD.X R13, RZ, RZ, RZ, P0 ;  /* 0x000000ffff0d7224 */ /* 0x000fe200000e06ff */
[----:B------:R-:W-:Y:S01]  /*0c40*/  IADD3 RZ, P0, R9, R10, RZ ;  /* 0x0000000a09ff7210 */ /* 0x000fe20007f1e0ff */
[----:B------:R-:W-:-:S04]  /*0c50*/  IMAD.MOV.U32 R12, RZ, RZ, R11 ;  /* 0x000000ffff0c7224 */ /* 0x000fc800078e000b */
[----:B------:R-:W-:-:S08]  /*0c60*/  IMAD.WIDE.U32.X R8, R15, R21, R12, P0 ;  /* 0x000000150f087225 */ /* 0x000fd000000e040c */
.L_x_10:
[----:B------:R-:W0:Y:S01]  /*0c70*/  LDC.64 R20, c[0x0][0x640] ;  /* 0x00019000ff147b82 */ /* 0x000e220000000a00 */
[--C-:B------:R-:W-:Y:S01]  /*0c80*/  SHF.R.U64 R91, R8, R0, R9.reuse ;  /* 0x00000000085b7219 */ /* 0x100fe20000001209 */
[----:B------:R-:W-:Y:S01]  /*0c90*/  IMAD R28, R7, R24, R4 ;  /* 0x00000018071c7224 */ /* 0x000fe200078e0204 */
[----:B------:R-:W-:Y:S01]  /*0ca0*/  SHF.R.U32.HI R0, RZ, R0, R9 ;  /* 0x00000000ff007219 */ /* 0x000fe20000011609 */
[----:B------:R-:W-:Y:S01]  /*0cb0*/  IMAD.MOV.U32 R25, RZ, RZ, 0x1 ;  /* 0x00000001ff197424 */ /* 0x000fe200078e00ff */
[----:B------:R-:W-:-:S03]  /*0cc0*/  IADD3 R5, P0, RZ, -R91, RZ ;  /* 0x8000005bff057210 */ /* 0x000fc60007f1e0ff */
[----:B------:R-:W1:Y:S02]  /*0cd0*/  LDC R6, c[0x0][0x618] ;  /* 0x00018600ff067b82 */ /* 0x000e640000000800 */
[----:B------:R-:W-:-:S04]  /*0ce0*/  IMAD.X R9, RZ, RZ, ~R0, P0 ;  /* 0x000000ffff097224 */ /* 0x000fc800000e0e00 */
[-C--:B------:R-:W-:Y:S02]  /*0cf0*/  IMAD R0, R9, R26.reuse, RZ ;  /* 0x0000001a09007224 */ /* 0x080fe400078e02ff */
[----:B------:R-:W2:Y:S01]  /*0d00*/  LDC R11, c[0x0][0x608] ;  /* 0x00018200ff0b7b82 */ /* 0x000ea20000000800 */
[----:B------:R-:W-:-:S04]  /*0d10*/  IMAD.WIDE.U32 R8, R5, R26, R16 ;  /* 0x0000001a05087225 */ /* 0x000fc800078e0010 */
[----:B------:R-:W-:-:S03]  /*0d20*/  IMAD R5, R5, R27, R0 ;  /* 0x0000001b05057224 */ /* 0x000fc600078e0200 */
[----:B------:R-:W3:Y:S01]  /*0d30*/  LDC R12, c[0x0][0x658] ;  /* 0x00019600ff0c7b82 */ /* 0x000ee20000000800 */
[----:B0-----:R-:W-:Y:S01]  /*0d40*/  ISETP.NE.U32.AND P0, PT, R20, RZ, PT ;  /* 0x000000ff1400720c */ /* 0x001fe20003f05070 */
[----:B------:R-:W-:Y:S02]  /*0d50*/  IMAD.IADD R5, R9, 0x1, R5 ;  /* 0x0000000109057824 */ /* 0x000fe400078e0205 */
[----:B------:R-:W-:Y:S01]  /*0d60*/  IMAD.MOV.U32 R9, RZ, RZ, -0x1 ;  /* 0xffffffffff097424 */ /* 0x000fe200078e00ff */
[----:B------:R-:W-:-:S03]  /*0d70*/  ISETP.NE.AND.EX P0, PT, R21, RZ, PT, P0 ;  /* 0x000000ff1500720c */ /* 0x000fc60003f05300 */
[----:B------:R-:W0:Y:S01]  /*0d80*/  LDC R15, c[0x0][0x600] ;  /* 0x00018000ff0f7b82 */ /* 0x000e220000000800 */
[-CC-:B-1----:R-:W-:Y:S02]  /*0d90*/  SHF.R.U64 R13, R8, R6.reuse, R5.reuse ;  /* 0x00000006080d7219 */ /* 0x182fe40000001205 */
[----:B------:R-:W-:-:S05]  /*0da0*/  SHF.R.U32.HI R0, RZ, R6, R5 ;  /* 0x00000006ff007219 */ /* 0x000fca0000011605 */
[----:B------:R-:W1:Y:S01]  /*0db0*/  LDC R14, c[0x0][0x648] ;  /* 0x00019200ff0e7b82 */ /* 0x000e620000000800 */
[-CC-:B--2---:R-:W-:Y:S02]  /*0dc0*/  SHF.R.U64 R29, R13, R11.reuse, R0.reuse ;  /* 0x0000000b0d1d7219 */ /* 0x184fe40000001200 */
[----:B------:R-:W-:-:S05]  /*0dd0*/  SHF.R.U32.HI R5, RZ, R11, R0 ;  /* 0x0000000bff057219 */ /* 0x000fca0000011600 */
[----:B------:R-:W2:Y:S01]  /*0de0*/  LDC R26, c[0x0][0x638] ;  /* 0x00018e00ff1a7b82 */ /* 0x000ea20000000800 */
[-CC-:B---3--:R-:W-:Y:S02]  /*0df0*/  SHF.R.U64 R24, R29, R12.reuse, R5.reuse ;  /* 0x0000000c1d187219 */ /* 0x188fe40000001205 */
[-C--:B------:R-:W-:Y:S02]  /*0e00*/  SHF.L.U32 R0, R9, R12.reuse, RZ ;  /* 0x0000000c09007219 */ /* 0x080fe400000006ff */
[----:B------:R-:W-:Y:S01]  /*0e10*/  SHF.R.U32.HI R5, RZ, R12, R5 ;  /* 0x0000000cff057219 */ /* 0x000fe20000011605 */
[----:B------:R-:W-:Y:S01]  /*0e20*/  IMAD.MOV.U32 R4, RZ, RZ, R24 ;  /* 0x000000ffff047224 */ /* 0x000fe200078e0018 */
[----:B------:R-:W-:Y:S01]  /*0e30*/  LOP3.LUT R10, RZ, R0, RZ, 0x33, !PT ;  /* 0x00000000ff0a7212 */ /* 0x000fe200078e33ff */
[----:B------:R-:W3:Y:S01]  /*0e40*/  LDC R27, c[0x0][0x610] ;  /* 0x00018400ff1b7b82 */ /* 0x000ee20000000800 */
[----:B------:R-:W-:Y:S05]  /*0e50*/  @!P0 BRA `(.L_x_11) ;  /* 0x0000000000288947 */ /* 0x000fea0003800000 */
[----:B------:R-:W4:Y:S02]  /*0e60*/  LDC R9, c[0x0][0x64c] ;  /* 0x00019300ff097b82 */ /* 0x000f240000000800 */
[----:B----4-:R-:W-:-:S05]  /*0e70*/  IADD3 R9, P0, R24, R9, RZ ;  /* 0x0000000918097210 */ /* 0x010fca0007f1e0ff */
        /* <DEDUP_REMOVED lines=8> */
.L_x_11:
[----:B-1----:R-:W-:Y:S01]  /*0f00*/  SHF.R.U64 R4, R4, R14, R5 ;  /* 0x0000000e04047219 */ /* 0x002fe20000001205 */
[----:B0-----:R-:W-:Y:S01]  /*0f10*/  VIADD R6, R15, 0xffffffff ;  /* 0xffffffff0f067836 */ /* 0x001fe20000000000 */
[----:B------:R-:W-:Y:S02]  /*0f20*/  SHF.L.U32 R0, R25, R12, RZ ;  /* 0x0000000c19007219 */ /* 0x000fe400000006ff */
[----:B------:R-:W-:Y:S01]  /*0f30*/  LOP3.LUT R5, R29, R10, RZ, 0xc0, !PT ;  /* 0x0000000a1d057212 */ /* 0x000fe200078ec0ff */
[----:B------:R-:W-:Y:S01]  /*0f40*/  IMAD.MOV R7, RZ, RZ, -R4 ;  /* 0x000000ffff077224 */ /* 0x000fe200078e0a04 */
[----:B------:R-:W-:Y:S02]  /*0f50*/  SEL R3, R3, R28, !P1 ;  /* 0x0000001c03037207 */ /* 0x000fe40004800000 */
[----:B------:R-:W-:Y:S01]  /*0f60*/  LOP3.LUT R6, R13, R6, RZ, 0xc0, !PT ;  /* 0x000000060d067212 */ /* 0x000fe200078ec0ff */
[----:B------:R-:W-:Y:S02]  /*0f70*/  IMAD R4, R0, R4, R5 ;  /* 0x0000000400047224 */ /* 0x000fe400078e0205 */
[----:B--2---:R-:W-:-:S02]  /*0f80*/  IMAD R0, R7, R26, R24 ;  /* 0x0000001a07007224 */ /* 0x004fc400078e0218 */
[----:B---3--:R-:W-:Y:S02]  /*0f90*/  IMAD R3, R4, R27, R3 ;  /* 0x0000001b04037224 */ /* 0x008fe400078e0203 */
[----:B------:R-:W-:Y:S02]  /*0fa0*/  IMAD R92, R0, R15, R6 ;  /* 0x0000000f005c7224 */ /* 0x000fe400078e0206 */
[----:B------:R-:W-:-:S03]  /*0fb0*/  IMAD.MOV.U32 R4, RZ, RZ, 0x1 ;  /* 0x00000001ff047424 */ /* 0x000fc600078e00ff */
[----:B------:R-:W-:Y:S02]  /*0fc0*/  SEL R93, R92, R3, !P1 ;  /* 0x000000035c5d7207 */ /* 0x000fe40004800000 */
[----:B------:R-:W-:Y:S02]  /*0fd0*/  PRMT R0, R4, 0x7610, R0 ;  /* 0x0000761004007816 */ /* 0x000fe40000000000 */
[----:B------:R-:W-:-:S07]  /*0fe0*/  SEL R92, R3, R92, !P1 ;  /* 0x0000005c035c7207 */ /* 0x000fce0004800000 */
.L_x_9:
[----:B------:R-:W-:-:S08]  /*0ff0*/  NOP ;  /* 0x0000000000007918 */ /* 0x000fd00000000000 */
[----:B------:R-:W0:Y:S02]  /*1000*/  USETMAXREG.TRY_ALLOC.CTAPOOL UP0, 0xe8 ;  /* 0x000000e8000079c8 */ /* 0x000e240008000600 */
[----:B0-----:R-:W-:-:S13]  /*1010*/  PLOP3.LUT P0, PT, PT, PT, UP0, 0x80, 0x0 ;  /* 0x000000000000781c */ /* 0x001fda0003f0f008 */
[----:B------:R-:W-:Y:S05]  /*1020*/  @!P0 BRA `(.L_x_9) ;  /* 0xfffffffc00f08947 */ /* 0x000fea000383ffff */
[----:B------:R-:W-:Y:S01]  /*1030*/  ULDC.64 UR4, c[0x0][0x598] ;  /* 0x0001660000047ab9 */ /* 0x000fe20000000a00 */
[----:B------:R-:W-:Y:S01]  /*1040*/  ULDC.64 UR36, c[0x0][0x208] ;  /* 0x0000820000247ab9 */ /* 0x000fe20000000a00 */
[----:B------:R-:W-:-:S04]  /*1050*/  ISETP.NE.U32.AND P0, PT, RZ, UR4, PT ;  /* 0x00000004ff007c0c */ /* 0x000fc8000bf05070 */
[----:B------:R-:W-:-:S13]  /*1060*/  ISETP.NE.AND.EX P0, PT, RZ, UR5, PT, P0 ;  /* 0x00000005ff007c0c */ /* 0x000fda000bf05300 */
[----:B------:R-:W-:Y:S05]  /*1070*/  @!P0 BRA `(.L_x_12) ;  /* 0x00000000001c8947 */ /* 0x000fea0003800000 */
[----:B------:R-:W0:Y:S02]  /*1080*/  LDC.64 R4, c[0x0][0x598] ;  /* 0x00016600ff047b82 */ /* 0x000e240000000a00 */
[----:B0-----:R-:W2:Y:S02]  /*1090*/  LDG.E.64 R4, desc[UR36][R4.64] ;  /* 0x0000002404047981 */ /* 0x001ea4000c1e1b00 */
[----:B--2---:R-:W-:-:S04]  /*10a0*/  ISETP.NE.U32.AND P0, PT, R4, RZ, PT ;  /* 0x000000ff0400720c */ /* 0x004fc80003f05070 */
[----:B------:R-:W-:-:S13]  /*10b0*/  ISETP.NE.AND.EX P0, PT, R5, RZ, PT, P0 ;  /* 0x000000ff0500720c */ /* 0x000fda0003f05300 */
[----:B------:R-:W-:Y:S05]  /*10c0*/  @!P0 BRA `(.L_x_12) ;  /* 0x0000000000088947 */ /* 0x000fea0003800000 */
[----:B------:R0:W5:Y:S01]  /*10d0*/  LD.E R88, desc[UR36][R4.64] ;  /* 0x0000002404587980 */ /* 0x000162000c101900 */
[----:B------:R-:W-:Y:S05]  /*10e0*/  BRA `(.L_x_13) ;  /* 0x0000000000247947 */ /* 0x000fea0003800000 */
.L_x_12:
[----:B------:R-:W-:Y:S02]  /*10f0*/  ULDC.64 UR4, c[0x0][0x588] ;  /* 0x0001620000047ab9 */ /* 0x000fe40000000a00 */
[----:B------:R-:W-:-:S04]  /*1100*/  ISETP.NE.U32.AND P0, PT, RZ, UR4, PT ;  /* 0x00000004ff007c0c */ /* 0x000fc8000bf05070 */
[----:B------:R-:W-:-:S13]  /*1110*/  ISETP.NE.AND.EX P0, PT, RZ, UR5, PT, P0 ;  /* 0x00000005ff007c0c */ /* 0x000fda000bf05300 */
[----:B------:R-:W-:Y:S05]  /*1120*/  @!P0 BRA `(.L_x_14) ;  /* 0x00000000000c8947 */ /* 0x000fea0003800000 */
[----:B------:R-:W0:Y:S02]  /*1130*/  LDC.64 R88, c[0x0][0x588] ;  /* 0x00016200ff587b82 */ /* 0x000e240000000a00 */
[----:B0-----:R1:W5:Y:S01]  /*1140*/  LDG.E R88, desc[UR36][R88.64] ;  /* 0x0000002458587981 */ /* 0x001362000c1e1900 */
[----:B------:R-:W-:Y:S05]  /*1150*/  BRA `(.L_x_13) ;  /* 0x0000000000087947 */ /* 0x000fea0003800000 */
.L_x_14:
[----:B------:R-:W-:Y:S02]  /*1160*/  ULDC UR4, c[0x0][0x580] ;  /* 0x0001600000047ab9 */ /* 0x000fe40000000800 */
[----:B------:R-:W-:-:S07]  /*1170*/  IMAD.U32 R88, RZ, RZ, UR4 ;  /* 0x00000004ff587e24 */ /* 0x000fce000f8e00ff */
.L_x_13:
[----:B------:R-:W-:Y:S02]  /*1180*/  ULDC.64 UR4, c[0x0][0x5a0] ;  /* 0x0001680000047ab9 */ /* 0x000fe40000000a00 */
[----:B------:R-:W-:-:S04]  /*1190*/  ISETP.NE.U32.AND P0, PT, RZ, UR4, PT ;  /* 0x00000004ff007c0c */ /* 0x000fc8000bf05070 */
[----:B------:R-:W-:-:S13]  /*11a0*/  ISETP.NE.AND.EX P0, PT, RZ, UR5, PT, P0 ;  /* 0x00000005ff007c0c */ /* 0x000fda000bf05300 */
[----:B------:R-:W-:Y:S05]  /*11b0*/  @!P0 BRA `(.L_x_15) ;  /* 0x00000000001c8947 */ /* 0x000fea0003800000 */
[----:B0-----:R-:W0:Y:S02]  /*11c0*/  LDC.64 R4, c[0x0][0x5a0] ;  /* 0x00016800ff047b82 */ /* 0x001e240000000a00 */
[----:B0-----:R-:W2:Y:S02]  /*11d0*/  LDG.E.64 R4, desc[UR36][R4.64] ;  /* 0x0000002404047981 */ /* 0x001ea4000c1e1b00 */
[----:B--2---:R-:W-:-:S04]  /*11e0*/  ISETP.NE.U32.AND P0, PT, R4, RZ, PT ;  /* 0x000000ff0400720c */ /* 0x004fc80003f05070 */
[----:B------:R-:W-:-:S13]  /*11f0*/  ISETP.NE.AND.EX P0, PT, R5, RZ, PT, P0 ;  /* 0x000000ff0500720c */ /* 0x000fda0003f05300 */
[----:B------:R-:W-:Y:S05]  /*1200*/  @!P0 BRA `(.L_x_15) ;  /* 0x0000000000088947 */ /* 0x000fea0003800000 */
[----:B-1----:R0:W5:Y:S01]  /*1210*/  LD.E R89, desc[UR36][R4.64] ;  /* 0x0000002404597980 */ /* 0x002162000c101900 */
[----:B------:R-:W-:Y:S05]  /*1220*/  BRA `(.L_x_16) ;  /* 0x0000000000247947 */ /* 0x000fea0003800000 */
.L_x_15:
[----:B------:R-:W-:Y:S02]  /*1230*/  ULDC.64 UR4, c[0x0][0x590] ;  /* 0x0001640000047ab9 */ /* 0x000fe40000000a00 */
[----:B------:R-:W-:-:S04]  /*1240*/  ISETP.NE.U32.AND P0, PT, RZ, UR4, PT ;  /* 0x00000004ff007c0c */ /* 0x000fc8000bf05070 */
[----:B------:R-:W-:-:S13]  /*1250*/  ISETP.NE.AND.EX P0, PT, RZ, UR5, PT, P0 ;  /* 0x00000005ff007c0c */ /* 0x000fda000bf05300 */
[----:B------:R-:W-:Y:S05]  /*1260*/  @!P0 BRA `(.L_x_17) ;  /* 0x00000000000c8947 */ /* 0x000fea0003800000 */
[----:B0-----:R-:W1:Y:S02]  /*1270*/  LDC.64 R4, c[0x0][0x590] ;  /* 0x00016400ff047b82 */ /* 0x001e640000000a00 */
[----:B-1----:R1:W5:Y:S01]  /*1280*/  LDG.E R89, desc[UR36][R4.64] ;  /* 0x0000002404597981 */ /* 0x002362000c1e1900 */
[----:B------:R-:W-:Y:S05]  /*1290*/  BRA `(.L_x_16) ;  /* 0x0000000000087947 */ /* 0x000fea0003800000 */
.L_x_17:
[----:B------:R-:W-:Y:S02]  /*12a0*/  ULDC UR4, c[0x0][0x584] ;  /* 0x0001610000047ab9 */ /* 0x000fe40000000800 */
[----:B-1----:R-:W-:-:S07]  /*12b0*/  IMAD.U32 R89, RZ, RZ, UR4 ;  /* 0x00000004ff597e24 */ /* 0x002fce000f8e00ff */
.L_x_16:
[----:B------:R-:W-:-:S13]  /*12c0*/  LOP3.LUT P0, RZ, R0, 0xff, RZ, 0xc0, !PT ;  /* 0x000000ff00ff7812 */ /* 0x000fda000780c0ff */
[----:B------:R-:W-:Y:S05]  /*12d0*/  @!P0 EXIT ;  /* 0x000000000000894d */ /* 0x000fea0003800000 */
[----:B------:R-:W-:Y:S01]  /*12e0*/  ULDC UR4, c[0x0][0x28c] ;  /* 0x0000a30000047ab9 */ /* 0x000fe20000000800 */
[----:B------:R-:W-:Y:S01]  /*12f0*/  UMOV UR38, URZ ;  /* 0x0000003f00267c82 */ /* 0x000fe20008000000 */
[----:B------:R-:W-:Y:S01]  /*1300*/  UIADD3 UR4, UR4, 0x3f, URZ ;  /* 0x0000003f04047890 */ /* 0x000fe2000fffe03f */
[----:B------:R-:W-:-:S03]  /*1310*/  UMOV UR39, URZ ;  /* 0x0000003f00277c82 */ /* 0x000fc60008000000 */
[----:B------:R-:W-:-:S04]  /*1320*/  USHF.R.S32.HI UR5, URZ, 0x1f, UR4 ;  /* 0x0000001f3f057899 */ /* 0x000fc80008011404 */
[----:B------:R-:W-:-:S04]  /*1330*/  ULEA.HI UR5, UR5, UR4, URZ, 0x6 ;  /* 0x0000000405057291 */ /* 0x000fc8000f8f303f */
[----:B------:R-:W-:-:S12]  /*1340*/  USHF.R.S32.HI UR40, URZ, 0x6, UR5 ;  /* 0x000000063f287899 */ /* 0x000fd80008011405 */
.L_x_169:
[----:B------:R-:W-:Y:S01]  /*1350*/  LOP3.LUT R0, R18, 0x80, RZ, 0xc0, !PT ;  /* 0x0000008012007812 */ /* 0x000fe200078ec0ff */
[----:B------:R-:W2:Y:S01]  /*1360*/  S2UR UR7, SR_CgaCtaId ;  /* 0x00000000000779c3 */ /* 0x000ea20000008800 */
[----:B------:R-:W-:Y:S02]  /*1370*/  UMOV UR6, 0x400 ;  /* 0x0000040000067882 */ /* 0x000fe40000000000 */
[----:B------:R-:W-:-:S06]  /*1380*/  SHF.R.U32.HI R0, RZ, 0x7, R0 ;  /* 0x00000007ff007819 */ /* 0x000fcc0000011600 */
[----:B------:R-:W3:Y:S01]  /*1390*/  SHFL.IDX PT, R0, R0, RZ, 0x1f ;  /* 0x00001fff00007589 */ /* 0x000ee200000e0000 */
[----:B--2---:R-:W-:Y:S01]  /*13a0*/  ULEA UR6, UR7, UR6, 0x18 ;  /* 0x0000000607067291 */ /* 0x004fe2000f8ec03f */
[----:B---3--:R-:W-:-:S13]  /*13b0*/  R2UR UR4, R0 ;  /* 0x00000000000472ca */ /* 0x008fda00000e0000 */
[----:B------:R-:W-:-:S04]  /*13c0*/  ULEA.HI UR5, UR4, UR4, URZ, 0x1 ;  /* 0x0000000404057291 */ /* 0x000fc8000f8f083f */
[----:B------:R-:W-:-:S04]  /*13d0*/  ULOP3.LUT UR5, UR5, 0xffffe, URZ, 0xc0, !UPT ;  /* 0x000ffffe05057892 */ /* 0x000fc8000f8ec03f */
[----:B------:R-:W-:-:S03]  /*13e0*/  UIADD3 UR5, UR4, -UR5, URZ ;  /* 0x8000000504057290 */ /* 0x000fc6000fffe03f */
[----:B------:R-:W-:Y:S01]  /*13f0*/  ULDC UR4, c[0x0][0x28c] ;  /* 0x0000a30000047ab9 */ /* 0x000fe20000000800 */
[----:B------:R-:W-:Y:S01]  /*1400*/  ULEA UR5, UR5, UR6, 0xc ;  /* 0x0000000605057291 */ /* 0x000fe2000f8e603f */
[----:B------:R-:W-:-:S03]  /*1410*/  ISETP.LT.AND P0, PT, RZ, UR4, PT ;  /* 0x00000004ff007c0c */ /* 0x000fc6000bf01270 */
[----:B------:R-:W-:-:S04]  /*1420*/  UIADD3 UR5, UR5, 0x200, URZ ;  /* 0x0000020005057890 */ /* 0x000fc8000fffe03f */
[----:B------:R-:W-:-:S04]  /*1430*/  USHF.R.U32.HI UR5, URZ, 0x4, UR5 ;  /* 0x000000043f057899 */ /* 0x000fc80008011605 */
[----:B------:R-:W-:Y:S02]  /*1440*/  ULOP3.LUT UR41, UR5, 0x3fff, URZ, 0xc0, !UPT ;  /* 0x00003fff05297892 */ /* 0x000fe4000f8ec03f */
[----:B01--4-:R-:W-:Y:S10]  /*1450*/  @P0 BRA `(.L_x_18) ;  /* 0x0000000000400947 */ /* 0x013ff40003800000 */
[----:B------:R-:W-:Y:S01]  /*1460*/  MOV R0, 0x0 ;  /* 0x0000000000007802 */ /* 0x000fe20000000f00 */
[----:B------:R-:W-:Y:S01]  /*1470*/  ULDC.64 UR4, c[0x4][0x68] ;  /* 0x01001a0000047ab9 */ /* 0x000fe20000000a00 */
[----:B------:R-:W-:Y:S01]  /*1480*/  ULDC.64 UR6, c[0x4][0x8] ;  /* 0x0100020000067ab9 */ /* 0x000fe20000000a00 */
[----:B01----:R-:W-:Y:S01]  /*1490*/  IMAD.U32 R4, RZ, RZ, UR4 ;  /* 0x00000004ff047e24 */ /* 0x003fe2000f8e00ff */
[----:B------:R0:W1:Y:S01]  /*14a0*/  LDC.64 R14, c[0x4][R0] ;  /* 0x01000000000e7b82 */ /* 0x0000620000000a00 */
[----:B------:R-:W-:Y:S01]  /*14b0*/  IMAD.U32 R5, RZ, RZ, UR5 ;  /* 0x00000005ff057e24 */ /* 0x000fe2000f8e00ff */
[----:B------:R-:W-:Y:S01]  /*14c0*/  ULDC.64 UR4, c[0x4][0x70] ;  /* 0x01001c0000047ab9 */ /* 0x000fe20000000a00 */
[----:B------:R-:W-:Y:S02]  /*14d0*/  IMAD.U32 R10, RZ, RZ, UR6 ;  /* 0x00000006ff0a7e24 */ /* 0x000fe4000f8e00ff */
[----:B------:R-:W-:Y:S02]  /*14e0*/  IMAD.U32 R6, RZ, RZ, UR4 ;  /* 0x00000004ff067e24 */ /* 0x000fe4000f8e00ff */
[----:B------:R-:W-:-:S02]  /*14f0*/  IMAD.U32 R7, RZ, RZ, UR5 ;  /* 0x00000005ff077e24 */ /* 0x000fc4000f8e00ff */
[----:B------:R-:W-:Y:S02]  /*1500*/  IMAD.U32 R11, RZ, RZ, UR7 ;  /* 0x00000007ff0b7e24 */ /* 0x000fe4000f8e00ff */
[----:B------:R-:W-:Y:S02]  /*1510*/  IMAD.MOV.U32 R8, RZ, RZ, 0x1e1 ;  /* 0x000001e1ff087424 */ /* 0x000fe400078e00ff */
[----:B------:R-:W-:Y:S02]  /*1520*/  IMAD.MOV.U32 R12, RZ, RZ, 0x1 ;  /* 0x00000001ff0c7424 */ /* 0x000fe400078e00ff */
[----:B0-----:R-:W-:-:S07]  /*1530*/  IMAD.MOV.U32 R13, RZ, RZ, RZ ;  /* 0x000000ffff0d7224 */ /* 0x001fce00078e00ff */
[----:B------:R-:W-:-:S07]  /*1540*/  LEPC R20, `(.L_x_18) ;  /* 0x000000001014794e */ /* 0x000fce0000000000 */
[----:B-1---5:R-:W-:Y:S05]  /*1550*/  CALL.ABS.NOINC R14 ;  /* 0x000000000e007343 */ /* 0x022fea0003c00000 */
.L_x_18:
[----:B------:R-:W-:-:S04]  /*1560*/  LOP3.LUT R0, R19, 0x1, RZ, 0xfc, !PT ;  /* 0x0000000113007812 */ /* 0x000fc800078efcff */
[----:B------:R-:W-:-:S13]  /*1570*/  ISETP.NE.AND P0, PT, R0, 0x3, PT ;  /* 0x000000030000780c */ /* 0x000fda0003f05270 */
[----:B------:R-:W-:Y:S05]  /*1580*/  @!P0 BRA `(.L_x_19) ;  /* 0x0000000000048947 */ /* 0x000fea0003800000 */
[----:B------:R-:W-:Y:S01]  /*1590*/  BPT.TRAP 0x1 ;  /* 0x000000040000795c */ /* 0x000fe20000300000 */
.L_x_19:
[----:B------:R-:W2:Y:S01]  /*15a0*/  S2UR UR5, SR_CgaCtaId ;  /* 0x00000000000579c3 */ /* 0x000ea20000008800 */
[----:B------:R-:W-:Y:S01]  /*15b0*/  UMOV UR4, 0x400 ;  /* 0x0000040000047882 */ /* 0x000fe20000000000 */
[----:B------:R-:W-:Y:S02]  /*15c0*/  IMAD.U32 R0, RZ, RZ, UR38 ;  /* 0x00000026ff007e24 */ /* 0x000fe4000f8e00ff */
[----:B------:R-:W-:-:S03]  /*15d0*/  IMAD.U32 R3, RZ, RZ, UR39 ;  /* 0x00000027ff037e24 */ /* 0x000fc6000f8e00ff */
[----:B------:R-:W-:Y:S01]  /*15e0*/  SHF.L.U32 R0, R0, 0x1f, RZ ;  /* 0x0000001f00007819 */ /* 0x000fe200000006ff */
[----:B--2---:R-:W-:-:S06]  /*15f0*/  ULEA UR4, UR5, UR4, 0x18 ;  /* 0x0000000405047291 */ /* 0x004fcc000f8ec03f */
[----:B------:R-:W-:-:S04]  /*1600*/  IMAD.U32 R6, RZ, RZ, UR4 ;  /* 0x00000004ff067e24 */ /* 0x000fc8000f8e00ff */
[----:B------:R-:W-:-:S04]  /*1610*/  IMAD R3, R3, 0x8, R6 ;  /* 0x0000000803037824 */ /* 0x000fc800078e0206 */
[----:B------:R2:W3:Y:S01]  /*1620*/  SYNCS.PHASECHK.TRANS64.TRYWAIT P1, [R3+URZ], R0 ;  /* 0x00000000030075a7 */ /* 0x0004e2000802017f */
[----:B------:R-:W-:Y:S05]  /*1630*/  @!P0 BRA `(.L_x_20) ;  /* 0x0000000000048947 */ /* 0x000fea0003800000 */
[----:B------:R-:W-:Y:S01]  /*1640*/  BPT.TRAP 0x1 ;  /* 0x000000040000795c */ /* 0x000fe20000300000 */
.L_x_20:
[----:B---3--:R-:W-:Y:S05]  /*1650*/  @P1 BRA `(.L_x_21) ;  /* 0x0000000000081947 */ /* 0x008fea0003800000 */
[----:B------:R-:W3:Y:S02]  /*1660*/  SYNCS.PHASECHK.TRANS64.TRYWAIT P1, [R3+URZ], R0 ;  /* 0x00000000030075a7 */ /* 0x000ee4000802017f */
[----:B---3--:R-:W-:Y:S05]  /*1670*/  @!P1 BRA `(.L_x_22) ;  /* 0x0000005c00889947 */ /* 0x008fea0003800000 */
.L_x_21:
[----:B------:R-:W-:-:S04]  /*1680*/  UISETP.LT.AND UP0, UPT, UR40, 0x1, UPT ;  /* 0x000000012800788c */ /* 0x000fc8000bf01270 */
[----:B------:R-:W-:-:S06]  /*1690*/  USEL UR4, UR40, 0x1, UP0 ;  /* 0x0000000128047887 */ /* 0x000fcc0008000000 */
[----:B--23--:R-:W-:Y:S01]  /*16a0*/  IMAD.U32 R0, RZ, RZ, UR4 ;  /* 0x00000004ff007e24 */ /* 0x00cfe2000f8e00ff */
[----:B------:R-:W-:Y:S05]  /*16b0*/  WARPSYNC.ALL ;  /* 0x0000000000007948 */ /* 0x000fea0003800000 */
[----:B------:R-:W-:-:S04]  /*16c0*/  IADD3 R0, -R0, UR40, RZ ;  /* 0x0000002800007c10 */ /* 0x000fc8000fffe1ff */
[----:B------:R-:W-:Y:S02]  /*16d0*/  ISETP.GE.AND P1, PT, R0, 0x1, PT ;  /* 0x000000010000780c */ /* 0x000fe40003f26270 */
[----:B------:R-:W-:Y:S01]  /*16e0*/  R2UR UR4, R6 ;  /* 0x00000000060472ca */ /* 0x000fe200000e0000 */
[----:B------:R-:W-:Y:S01]  /*16f0*/  ULOP3.LUT UR41, UR41, 0x10000, URZ, 0xfc, !UPT ;  /* 0x0001000029297892 */ /* 0x000fe2000f8efc3f */
[----:B------:R-:W-:Y:S01]  /*1700*/  WARPGROUP.ARRIVE ;  /* 0x00000000000079c5 */ /* 0x000fe20000000000 */
[----:B------:R-:W-:Y:S01]  /*1710*/  UMOV UR5, 0x80000020 ;  /* 0x8000002000057882 */ /* 0x000fe20000000000 */
[----:B------:R-:W-:-:S09]  /*1720*/  UMOV UR7, 0x80000020 ;  /* 0x8000002000077882 */ /* 0x000fd20000000000 */
[----:B------:R-:W-:-:S04]  /*1730*/  UIADD3 UR4, UR4, 0x1c200, URZ ;  /* 0x0001c20004047890 */ /* 0x000fc8000fffe03f */
[----:B------:R-:W-:-:S04]  /*1740*/  USHF.R.U32.HI UR4, URZ, 0x4, UR4 ;  /* 0x000000043f047899 */ /* 0x000fc80008011604 */
[----:B------:R-:W-:-:S04]  /*1750*/  ULOP3.LUT UR4, UR4, 0x3fff, URZ, 0xc0, !UPT ;  /* 0x00003fff04047892 */ /* 0x000fc8000f8ec03f */
[----:B------:R-:W-:Y:S02]  /*1760*/  ULOP3.LUT UR9, UR4, 0x10000, URZ, 0xfc, !UPT ;  /* 0x0001000004097892 */ /* 0x000fe4000f8efc3f */
[----:B------:R-:W-:Y:S02]  /*1770*/  ULEA UR4, UR39, UR41, 0x9 ;  /* 0x0000002927047291 */ /* 0x000fe4000f8e483f */
[----:B------:R-:W-:-:S09]  /*1780*/  ULEA UR6, UR39, UR9, 0x9 ;  /* 0x0000000927067291 */ /* 0x000fd2000f8e483f */
[----:B------:R-:W-:Y:S01]  /*1790*/  IGMMA.64x128x32.S8.S8 R24, gdesc[UR4], RZ, !UPT, gsb0 ;  /* 0x03600000041879f1 */ /* 0x000fe2000c0410ff */
[----:B------:R-:W-:Y:S02]  /*17a0*/  UIADD3 UR4, UR4, 0x2, URZ ;  /* 0x0000000204047890 */ /* 0x000fe4000fffe03f */
[----:B------:R-:W-:Y:S01]  /*17b0*/  UIADD3 UR6, UR6, 0x2, URZ ;  /* 0x0000000206067890 */ /* 0x000fe2000fffe03f */
[----:B------:R-:W-:Y:S01]  /*17c0*/  UMOV UR5, 0x80000020 ;  /* 0x8000002000057882 */ /* 0x000fe20000000000 */
[----:B------:R-:W-:Y:S01]  /*17d0*/  UMOV UR7, 0x80000020 ;  /* 0x8000002000077882 */ /* 0x000fe20000000000 */
[----:B------:R-:W-:Y:S02]  /*17e0*/  WARPGROUP.DEPBAR.LE gsb0, 0x0 ;  /* 0x00008000000079c5 */ /* 0x000fe40000010000 */
[----:B------:R-:W-:-:S06]  /*17f0*/  WARPGROUP.ARRIVE ;  /* 0x00000000000079c5 */ /* 0x000fcc0000000000 */
[----:B------:R-:W-:Y:S03]  /*1800*/  IGMMA.64x128x32.S8.S8 R24, gdesc[UR4], R24, gsb0 ;  /* 0x03600000041879f1 */ /* 0x000fe60008041018 */
[----:B------:R-:W-:Y:S02]  /*1810*/  WARPGROUP.DEPBAR.LE gsb0, 0x0 ;  /* 0x00008000000079c5 */ /* 0x000fe40000010000 */
[----:B------:R-:W-:Y:S05]  /*1820*/  @!P1 BRA `(.L_x_23) ;  /* 0x0000000000e49947 */ /* 0x000fea0003800000 */
[----:B------:R-:W-:Y:S02]  /*1830*/  UIADD3 UR4, UR39, 0x1, URZ ;  /* 0x0000000127047890 */ /* 0x000fe4000fffe03f */
[----:B------:R-:W-:Y:S02]  /*1840*/  IMAD.U32 R3, RZ, RZ, UR39 ;  /* 0x00000027ff037e24 */ /* 0x000fe4000f8e00ff */
[----:B------:R-:W-:-:S04]  /*1850*/  UISETP.NE.AND UP0, UPT, UR4, 0xe, UPT ;  /* 0x0000000e0400788c */ /* 0x000fc8000bf05270 */
[----:B------:R-:W-:Y:S02]  /*1860*/  USEL UR5, URZ, 0x1, UP0 ;  /* 0x000000013f057887 */ /* 0x000fe40008000000 */
[----:B------:R-:W-:Y:S02]  /*1870*/  USEL UR8, UR4, URZ, UP0 ;  /* 0x0000003f04087287 */ /* 0x000fe40008000000 */
[----:B------:R-:W-:-:S06]  /*1880*/  ULOP3.LUT UR5, UR38, UR5, URZ, 0x3c, !UPT ;  /* 0x0000000526057292 */ /* 0x000fcc000f8e3c3f */
[----:B------:R-:W-:-:S07]  /*1890*/  IMAD.U32 R7, RZ, RZ, UR5 ;  /* 0x00000005ff077e24 */ /* 0x000fce000f8e00ff */
.L_x_30:
[----:B------:R-:W-:Y:S05]  /*18a0*/  @!P0 BRA `(.L_x_24) ;  /* 0x0000000000048947 */ /* 0x000fea0003800000 */
[----:B------:R-:W-:Y:S01]  /*18b0*/  BPT.TRAP 0x1 ;  /* 0x000000040000795c */ /* 0x000fe20000300000 */
.L_x_24:
[----:B------:R-:W2:Y:S01]  /*18c0*/  S2UR UR5, SR_CgaCtaId ;  /* 0x00000000000579c3 */ /* 0x000ea20000008800 */
[----:B------:R-:W-:Y:S01]  /*18d0*/  UMOV UR4, 0x400 ;  /* 0x0000040000047882 */ /* 0x000fe20000000000 */
[----:B01----:R-:W-:Y:S01]  /*18e0*/  IMAD.U32 R5, RZ, RZ, UR8 ;  /* 0x00000008ff057e24 */ /* 0x003fe2000f8e00ff */
[----:B------:R-:W-:Y:S01]  /*18f0*/  SHF.L.U32 R4, R7, 0x1f, RZ ;  /* 0x0000001f07047819 */ /* 0x000fe200000006ff */
[----:B--2---:R-:W-:-:S06]  /*1900*/  ULEA UR4, UR5, UR4, 0x18 ;  /* 0x0000000405047291 */ /* 0x004fcc000f8ec03f */
[----:B------:R-:W-:-:S04]  /*1910*/  IMAD.U32 R6, RZ, RZ, UR4 ;  /* 0x00000004ff067e24 */ /* 0x000fc8000f8e00ff */
[----:B------:R-:W-:-:S04]  /*1920*/  IMAD R5, R5, 0x8, R6 ;  /* 0x0000000805057824 */ /* 0x000fc800078e0206 */
[----:B------:R0:W1:Y:S01]  /*1930*/  SYNCS.PHASECHK.TRANS64.TRYWAIT P1, [R5+URZ], R4 ;  /* 0x00000004050075a7 */ /* 0x000062000802017f */
[----:B------:R-:W-:Y:S05]  /*1940*/  @!P0 BRA `(.L_x_25) ;  /* 0x0000000000048947 */ /* 0x000fea0003800000 */
[----:B------:R-:W-:Y:S01]  /*1950*/  BPT.TRAP 0x1 ;  /* 0x000000040000795c */ /* 0x000fe20000300000 */
.L_x_25:
[----:B-1----:R-:W-:Y:S05]  /*1960*/  @P1 BRA `(.L_x_26) ;  /* 0x0000000000081947 */ /* 0x002fea0003800000 */
[----:B------:R-:W1:Y:S02]  /*1970*/  SYNCS.PHASECHK.TRANS64.TRYWAIT P1, [R5+URZ], R4 ;  /* 0x00000004050075a7 */ /* 0x000e64000802017f */
[----:B-1----:R-:W-:Y:S05]  /*1980*/  @!P1 BRA `(.L_x_27) ;  /* 0x0000005800d89947 */ /* 0x002fea0003800000 */
.L_x_26:
[----:B------:R-:W-:Y:S01]  /*1990*/  ULEA UR4, UR8, UR41, 0x9 ;  /* 0x0000002908047291 */ /* 0x000fe2000f8e483f */
[----:B------:R-:W-:Y:S01]  /*19a0*/  WARPGROUP.ARRIVE ;  /* 0x00000000000079c5 */ /* 0x000fe20000000000 */
[----:B------:R-:W-:Y:S01]  /*19b0*/  ULEA UR6, UR8, UR9, 0x9 ;  /* 0x0000000908067291 */ /* 0x000fe2000f8e483f */
[----:B------:R-:W-:Y:S01]  /*19c0*/  UMOV UR5, 0x80000020 ;  /* 0x8000002000057882 */ /* 0x000fe20000000000 */
[----:B------:R-:W-:-:S07]  /*19d0*/  UMOV UR7, 0x80000020 ;  /* 0x8000002000077882 */ /* 0x000fce0000000000 */
[----:B------:R-:W-:Y:S01]  /*19e0*/  IGMMA.64x128x32.S8.S8 R24, gdesc[UR4], R24, gsb0 ;  /* 0x03600000041879f1 */ /* 0x000fe20008041018 */
        /* <DEDUP_REMOVED lines=9> */
[----:B------:R-:W-:Y:S01]  /*1a80*/  BPT.TRAP 0x1 ;  /* 0x000000040000795c */ /* 0x000fe20000300000 */
.L_x_28:
[----:B------:R-:W-:-:S13]  /*1a90*/  ISETP.NE.AND P1, PT, R23, RZ, PT ;  /* 0x000000ff1700720c */ /* 0x000fda0003f25270 */
[----:B01----:R-:W-:-:S04]  /*1aa0*/  @P1 IMAD R4, R3, 0x8, R6 ;  /* 0x0000000803041824 */ /* 0x003fc800078e0206 */
[----:B------:R-:W-:-:S05]  /*1ab0*/  @P1 VIADD R5, R4, 0x70 ;  /* 0x0000007004051836 */ /* 0x000fca0000000000 */
[----:B------:R-:W-:-:S04]  /*1ac0*/  @P1 PRMT R5, R22, 0x654, R5 ;  /* 0x0000065416051816 */ /* 0x000fc80000000005 */
[----:B------:R0:W-:Y:S01]  /*1ad0*/  @P1 SYNCS.ARRIVE.TRANS64.RED.A1T0 RZ, [R5+URZ], RZ ;  /* 0x000000ff05ff19a7 */ /* 0x0001e2000810043f */
[----:B------:R-:W-:-:S13]  /*1ae0*/  ISETP.GT.U32.AND P1, PT, R19, 0x1, PT ;  /* 0x000000011300780c */ /* 0x000fda0003f24070 */
[----:B0-----:R-:W-:Y:S05]  /*1af0*/  @P1 BRA `(.L_x_29) ;  /* 0x0000000000041947 */ /* 0x001fea0003800000 */
[----:B------:R-:W-:Y:S01]  /*1b00*/  BPT.TRAP 0x1 ;  /* 0x000000040000795c */ /* 0x000fe20000300000 */
.L_x_29:
[----:B------:R-:W-:Y:S01]  /*1b10*/  UIADD3 UR8, UR8, 0x1, URZ ;  /* 0x0000000108087890 */ /* 0x000fe2000fffe03f */
[C---:B------:R-:W-:Y:S01]  /*1b20*/  ISETP.GT.AND P2, PT, R0.reuse, 0x1, PT ;  /* 0x000000010000780c */ /* 0x040fe20003f44270 */
[----:B------:R-:W-:Y:S02]  /*1b30*/  VIADD R3, R3, 0x1 ;  /* 0x0000000103037836 */ /* 0x000fe40000000000 */
[----:B------:R-:W-:Y:S01]  /*1b40*/  UISETP.NE.AND UP0, UPT, UR8, 0xe, UPT ;  /* 0x0000000e0800788c */ /* 0x000fe2000bf05270 */
[----:B------:R-:W-:Y:S02]  /*1b50*/  VIADD R0, R0, 0xffffffff ;  /* 0xffffffff00007836 */ /* 0x000fe40000000000 */
[C---:B------:R-:W-:Y:S01]  /*1b60*/  ISETP.NE.AND P1, PT, R3.reuse, 0xe, PT ;  /* 0x0000000e0300780c */ /* 0x040fe20003f25270 */
[----:B------:R-:W-:Y:S02]  /*1b70*/  USEL UR4, URZ, 0x1, UP0 ;  /* 0x000000013f047887 */ /* 0x000fe40008000000 */
[----:B------:R-:W-:Y:S01]  /*1b80*/  USEL UR8, UR8, URZ, UP0 ;  /* 0x0000003f08087287 */ /* 0x000fe20008000000 */
[----:B------:R-:W-:-:S03]  /*1b90*/  SEL R3, R3, RZ, P1 ;  /* 0x000000ff03037207 */ /* 0x000fc60000800000 */
[----:B------:R-:W-:Y:S01]  /*1ba0*/  LOP3.LUT R7, R7, UR4, RZ, 0x3c, !PT ;  /* 0x0000000407077c12 */ /* 0x000fe2000f8e3cff */
[----:B------:R-:W-:Y:S07]  /*1bb0*/  @P2 BRA `(.L_x_30) ;  /* 0xfffffffc00382947 */ /* 0x000fee000383ffff */
.L_x_23:
[----:B------:R-:W2:Y:S02]  /*1bc0*/  LDC R0, c[0x0][0x28c] ;  /* 0x0000a300ff007b82 */ /* 0x000ea40000000800 */
[----:B--2---:R-:W-:-:S13]  /*1bd0*/  ISETP.GE.AND P1, PT, R0, 0x1, PT ;  /* 0x000000010000780c */ /* 0x004fda0003f26270 */
[----:B------:R-:W-:Y:S05]  /*1be0*/  @!P1 BRA `(.L_x_31) ;  /* 0x0000000000549947 */ /* 0x000fea0003800000 */
[----:B------:R-:W-:Y:S05]  /*1bf0*/  @!P0 BRA `(.L_x_32) ;  /* 0x0000000000048947 */ /* 0x000fea0003800000 */
[----:B------:R-:W-:Y:S01]  /*1c00*/  BPT.TRAP 0x1 ;  /* 0x000000040000795c */ /* 0x000fe20000300000 */
.L_x_32:
[----:B------:R-:W-:Y:S01]  /*1c10*/  ISETP.NE.AND P0, PT, R23, RZ, PT ;  /* 0x000000ff1700720c */ /* 0x000fe20003f05270 */
[----:B------:R-:W-:Y:S01]  /*1c20*/  BSSY B0, `(.L_x_33) ;  /* 0x000000f000007945 */ /* 0x000fe20003800000 */
[----:B------:R-:W-:-:S11]  /*1c30*/  ISETP.GT.U32.AND P1, PT, R19, 0x1, PT ;  /* 0x000000011300780c */ /* 0x000fd60003f24070 */
[----:B------:R-:W-:Y:S05]  /*1c40*/  @!P0 BRA `(.L_x_34) ;  /* 0x0000000000308947 */ /* 0x000fea0003800000 */
[----:B------:R-:W-:-:S04]  /*1c50*/  UISETP.LT.AND UP0, UPT, UR40, 0x1, UPT ;  /* 0x000000012800788c */ /* 0x000fc8000bf01270 */
[----:B------:R-:W-:-:S04]  /*1c60*/  USEL UR6, UR40, 0x1, UP0 ;  /* 0x0000000128067887 */ /* 0x000fc80008000000 */
[----:B------:R-:W-:-:S04]  /*1c70*/  UIADD3 UR6, UR39, UR40, -UR6 ;  /* 0x0000002827067290 */ /* 0x000fc8000fffe806 */
[----:B------:R-:W-:-:S04]  /*1c80*/  USHF.R.U32.HI UR4, URZ, 0x1, UR6 ;  /* 0x000000013f047899 */ /* 0x000fc80008011606 */
[----:B------:R-:W-:-:S04]  /*1c90*/  UIMAD.WIDE.U32 UR4, UR4, -0x6db6db6d, URZ ;  /* 0x92492493040478a5 */ /* 0x000fc8000f8e003f */
[----:B------:R-:W-:-:S04]  /*1ca0*/  USHF.R.U32.HI UR4, URZ, 0x2, UR5 ;  /* 0x000000023f047899 */ /* 0x000fc80008011605 */
[----:B------:R-:W-:-:S06]  /*1cb0*/  UIMAD UR6, UR4, -0xe, UR6 ;  /* 0xfffffff2040678a4 */ /* 0x000fcc000f8e0206 */
[----:B------:R-:W-:-:S04]  /*1cc0*/  IMAD.U32 R3, RZ, RZ, UR6 ;  /* 0x00000006ff037e24 */ /* 0x000fc8000f8e00ff */
[----:B------:R-:W-:-:S04]  /*1cd0*/  IMAD R0, R3, 0x8, R6 ;  /* 0x0000000803007824 */ /* 0x000fc800078e0206 */
[----:B------:R-:W-:-:S05]  /*1ce0*/  VIADD R3, R0, 0x70 ;  /* 0x0000007000037836 */ /* 0x000fca0000000000 */
[----:B------:R-:W-:-:S04]  /*1cf0*/  PRMT R3, R22, 0x654, R3 ;  /* 0x0000065416037816 */ /* 0x000fc80000000003 */
[----:B------:R2:W-:Y:S03]  /*1d00*/  SYNCS.ARRIVE.TRANS64.RED.A1T0 RZ, [R3+URZ], RZ ;  /* 0x000000ff03ff79a7 */ /* 0x0005e6000810043f */
.L_x_34:
[----:B------:R-:W-:Y:S05]  /*1d10*/  BSYNC B0 ;  /* 0x0000000000007941 */ /* 0x000fea0003800000 */
.L_x_33:
[----:B------:R-:W-:Y:S05]  /*1d20*/  @P1 BRA `(.L_x_31) ;  /* 0x0000000000041947 */ /* 0x000fea0003800000 */
[----:B------:R-:W-:Y:S01]  /*1d30*/  BPT.TRAP 0x1 ;  /* 0x000000040000795c */ /* 0x000fe20000300000 */
.L_x_31:
[----:B------:R-:W3:Y:S01]  /*1d40*/  LDC R7, c[0x0][0x288] ;  /* 0x0000a200ff077b82 */ /* 0x000ee20000000800 */
[--C-:B------:R-:W-:Y:S01]  /*1d50*/  SHF.R.U32.HI R0, RZ, 0x2, R18.reuse ;  /* 0x00000002ff007819 */ /* 0x100fe20000011612 */
[----:B------:R-:W-:Y:S01]  /*1d60*/  IMAD.SHL.U32 R93, R93, 0x80, RZ ;  /* 0x000000805d5d7824 */ /* 0x000fe200078e00ff */
[----:B01----:R-:W-:Y:S01]  /*1d70*/  SHF.R.U32.HI R5, RZ, 0x7, R18 ;  /* 0x00000007ff057819 */ /* 0x003fe20000011612 */
[----:B------:R-:W-:Y:S01]  /*1d80*/  UIADD3 UR39, UR40, UR39, URZ ;  /* 0x0000002728277290 */ /* 0x000fe2000fffe03f */
[----:B------:R-:W-:Y:S01]  /*1d90*/  LOP3.LUT R4, R18, 0x60, RZ, 0xc0, !PT ;  /* 0x0000006012047812 */ /* 0x000fe200078ec0ff */
[----:B------:R-:W-:Y:S01]  /*1da0*/  ULDC UR7, c[0x0][0x284] ;  /* 0x0000a10000077ab9 */ /* 0x000fe20000000800 */
[----:B--2---:R-:W-:Y:S01]  /*1db0*/  LOP3.LUT R3, R0, 0x7, RZ, 0xc0, !PT ;  /* 0x0000000700037812 */ /* 0x004fe200078ec0ff */
[----:B------:R-:W-:Y:S01]  /*1dc0*/  UISETP.GT.U32.AND UP0, UPT, UR39, 0xd, UPT ;  /* 0x0000000d2700788c */ /* 0x000fe2000bf04070 */
[----:B------:R-:W-:Y:S01]  /*1dd0*/  LOP3.LUT R0, R5, 0x1, RZ, 0xc0, !PT ;  /* 0x0000000105007812 */ /* 0x000fe200078ec0ff */
[----:B------:R-:W-:Y:S01]  /*1de0*/  USHF.R.U32.HI UR4, URZ, 0x1, UR39 ;  /* 0x000000013f047899 */ /* 0x000fe20008011627 */
[----:B------:R-:W-:Y:S01]  /*1df0*/  SHF.R.U32.HI R6, RZ, 0x1, R4 ;  /* 0x00000001ff067819 */ /* 0x000fe20000011604 */
[----:B------:R-:W-:Y:S01]  /*1e00*/  UISETP.LT.U32.AND UP0, UPT, UR40, 0xe, UP0 ;  /* 0x0000000e2800788c */ /* 0x000fe20008701070 */
[----:B------:R-:W-:Y:S01]  /*1e10*/  LOP3.LUT R4, R18, 0x3, RZ, 0xc0, !PT ;  /* 0x0000000312047812 */ /* 0x000fe200078ec0ff */
[----:B------:R-:W-:Y:S01]  /*1e20*/  IMAD.SHL.U32 R8, R0, 0x40, RZ ;  /* 0x0000004000087824 */ /* 0x000fe200078e00ff */
[----:B------:R-:W-:Y:S01]  /*1e30*/  IADD3 R5, RZ, -R6, -R3 ;  /* 0x80000006ff057210 */ /* 0x000fe20007ffe803 */
[----:B------:R-:W-:Y:S01]  /*1e40*/  UISETP.GE.U32.AND UP1, UPT, UR40, 0xe, UPT ;  /* 0x0000000e2800788c */ /* 0x000fe2000bf26070 */
[----:B------:R-:W-:Y:S01]  /*1e50*/  SHF.R.S32.HI R14, RZ, 0x1f, R91 ;  /* 0x0000001fff0e7819 */ /* 0x000fe2000001145b */
[----:B------:R-:W-:Y:S01]  /*1e60*/  ULDC.64 UR8, c[0x0][0x5d0] ;  /* 0x0001740000087ab9 */ /* 0x000fe20000000a00 */
[----:B------:R-:W-:Y:S01]  /*1e70*/  LOP3.LUT R3, R8, 0x40, R3, 0xe2, !PT ;  /* 0x0000004008037812 */ /* 0x000fe200078ee203 */
[----:B------:R-:W-:Y:S01]  /*1e80*/  IMAD.SHL.U32 R8, R18, 0x2, RZ ;  /* 0x0000000212087824 */ /* 0x000fe200078e00ff */
[----:B------:R-:W-:Y:S01]  /*1e90*/  UIMAD.WIDE.U32 UR4, UR4, -0x6db6db6d, URZ ;  /* 0x92492493040478a5 */ /* 0x000fe2000f8e003f */
[----:B------:R-:W-:Y:S01]  /*1ea0*/  IMAD R0, R0, -0x40, R5 ;  /* 0xffffffc000007824 */ /* 0x000fe200078e0205 */
[----:B------:R-:W-:Y:S01]  /*1eb0*/  USEL UR6, URZ, 0x1, !UP0 ;  /* 0x000000013f067887 */ /* 0x000fe2000c000000 */
[----:B---3--:R-:W-:Y:S01]  /*1ec0*/  IMAD R12, R4, -0x2, R7 ;  /* 0xfffffffe040c7824 */ /* 0x008fe200078e0207 */
[C---:B------:R-:W-:Y:S01]  /*1ed0*/  ISETP.GE.AND P0, PT, R93.reuse, R7, PT ;  /* 0x000000075d00720c */ /* 0x040fe20003f06270 */
[----:B------:R-:W-:Y:S01]  /*1ee0*/  IMAD.SHL.U32 R7, R92, 0x80, RZ ;  /* 0x000000805c077824 */ /* 0x000fe200078e00ff */
[----:B------:R-:W-:Y:S01]  /*1ef0*/  LOP3.LUT R8, R93, 0x6, R8, 0xf8, !PT ;  /* 0x000000065d087812 */ /* 0x000fe200078ef808 */
[----:B------:R-:W-:Y:S01]  /*1f00*/  IMAD R4, R14, UR8, RZ ;  /* 0x000000080e047c24 */ /* 0x000fe2000f8e02ff */
[----:B------:R-:W-:Y:S01]  /*1f10*/  USHF.R.U32.HI UR4, URZ, 0x2, UR5 ;  /* 0x000000023f047899 */ /* 0x000fe20008011605 */
[----:B------:R-:W-:Y:S01]  /*1f20*/  IMAD.WIDE R10, R92, 0x80, RZ ;  /* 0x000000805c0a7825 */ /* 0x000fe200078e02ff */
[----:B------:R-:W-:Y:S01]  /*1f30*/  ISETP.GE.OR P0, PT, R7, UR7, P0 ;  /* 0x0000000707007c0c */ /* 0x000fe20008706670 */
[----:B------:R-:W-:Y:S01]  /*1f40*/  ULOP3.LUT UR38, UR38, UR6, URZ, 0x3c, !UPT ;  /* 0x0000000626267292 */ /* 0x000fe2000f8e3c3f */
[----:B------:R-:W-:Y:S01]  /*1f50*/  SHF.R.S32.HI R9, RZ, 0x1f, R8 ;  /* 0x0000001fff097819 */ /* 0x000fe20000011408 */
[----:B------:R-:W-:Y:S01]  /*1f60*/  IMAD R13, R91, UR9, R4 ;  /* 0x000000095b0d7c24 */ /* 0x000fe2000f8e0204 */
[----:B------:R-:W-:Y:S01]  /*1f70*/  UIMAD UR39, UR4, -0xe, UR39 ;  /* 0xfffffff2042778a4 */ /* 0x000fe2000f8e0227 */
[----:B------:R-:W-:Y:S01]  /*1f80*/  IADD3 R96, -R7, UR7, R0 ;  /* 0x0000000707607c10 */ /* 0x000fe2000fffe100 */
[----:B------:R-:W-:Y:S01]  /*1f90*/  @UP1 ULOP3.LUT UR38, UR38, 0x1, UR4, 0x78, !UPT ;  /* 0x0000000126261892 */ /* 0x000fe2000f8e7804 */
[----:B------:R-:W-:Y:S01]  /*1fa0*/  IMAD.WIDE.U32 R4, R91, UR8, R8 ;  /* 0x000000085b047c25 */ /* 0x000fe2000f8e0008 */
[----:B------:R-:W-:-:S03]  /*1fb0*/  LOP3.LUT R21, R10, R3, R6, 0xfe, !PT ;  /* 0x000000030a157212 */ /* 0x000fc600078efe06 */
[----:B------:R-:W-:Y:S02]  /*1fc0*/  IMAD.IADD R5, R5, 0x1, R13 ;  /* 0x0000000105057824 */ /* 0x000fe400078e020d */
[----:B------:R-:W-:Y:S02]  /*1fd0*/  IMAD.IADD R3, R12, 0x1, -R93 ;  /* 0x000000010c037824 */ /* 0x000fe400078e0a5d */
[----:B------:R-:W-:Y:S01]  /*1fe0*/  IMAD.MOV.U32 R0, RZ, RZ, -0x1 ;  /* 0xffffffffff007424 */ /* 0x000fe200078e00ff */
[----:B------:R-:W-:Y:S06]  /*1ff0*/  @P0 BRA `(.L_x_35) ;  /* 0x0000003000a00947 */ /* 0x000fec0003800000 */
[----:B------:R-:W0:Y:S01]  /*2000*/  LDC.64 R12, c[0x0][0x5c8] ;  /* 0x00017200ff0c7b82 */ /* 0x000e220000000a00 */
[----:B------:R-:W-:Y:S01]  /*2010*/  ULDC.64 UR4, c[0x0][0x5c0] ;  /* 0x0001700000047ab9 */ /* 0x000fe20000000a00 */
[----:B------:R-:W-:Y:S01]  /*2020*/  BSSY B0, `(.L_x_35) ;  /* 0x0000325000007945 */ /* 0x000fe20003800000 */
[-C--:B0-----:R-:W-:Y:S02]  /*2030*/  IMAD R6, R11, R12.reuse, RZ ;  /* 0x0000000c0b067224 */ /* 0x081fe400078e02ff */
[----:B------:R-:W-:-:S04]  /*2040*/  IMAD.WIDE.U32 R4, R21, R12, R4 ;  /* 0x0000000c15047225 */ /* 0x000fc800078e0004 */
[----:B------:R-:W-:Y:S01]  /*2050*/  IMAD R7, R21, R13, R6 ;  /* 0x0000000d15077224 */ /* 0x000fe200078e0206 */
[----:B------:R-:W-:-:S03]  /*2060*/  IADD3 R4, P0, R4, UR4, RZ ;  /* 0x0000000404047c10 */ /* 0x000fc6000ff1e0ff */
[----:B------:R-:W-:Y:S01]  /*2070*/  IMAD.IADD R7, R5, 0x1, R7 ;  /* 0x0000000105077824 */ /* 0x000fe200078e0207 */
[----:B------:R-:W-:-:S04]  /*2080*/  LEA R6, P1, R12, R4, 0x3 ;  /* 0x000000040c067211 */ /* 0x000fc800078218ff */
[----:B------:R-:W-:Y:S02]  /*2090*/  IADD3.X R5, R7, UR5, RZ, P0, !PT ;  /* 0x0000000507057c10 */ /* 0x000fe400087fe4ff */
[----:B-----5:R-:W-:Y:S02]  /*20a0*/  ISETP.NE.AND P0, PT, R89, RZ, PT ;  /* 0x000000ff5900720c */ /* 0x020fe40003f05270 */
[----:B------:R-:W-:-:S11]  /*20b0*/  LEA.HI.X R7, R12, R5, R13, 0x3, P1 ;  /* 0x000000050c077211 */ /* 0x000fd600008f1c0d */
[----:B------:R-:W-:Y:S05]  /*20c0*/  @!P0 BRA `(.L_x_36) ;  /* 0x0000002400608947 */ /* 0x000fea0003800000 */
[----:B------:R-:W0:Y:S01]  /*20d0*/  LDC.64 R92, c[0x0][0x5b0] ;  /* 0x00016c00ff5c7b82 */ /* 0x000e220000000a00 */
[----:B------:R-:W-:Y:S01]  /*20e0*/  ULDC.64 UR4, c[0x0][0x5b8] ;  /* 0x00016e0000047ab9 */ /* 0x000fe20000000a00 */
[----:B------:R-:W-:Y:S01]  /*20f0*/  ISETP.GE.AND P1, PT, R96, 0x1, PT ;  /* 0x000000016000780c */ /* 0x000fe20003f26270 */
[----:B------:R-:W-:Y:S01]  /*2100*/  IMAD R10, R14, UR4, RZ ;  /* 0x000000040e0a7c24 */ /* 0x000fe2000f8e02ff */
[----:B------:R-:W-:Y:S01]  /*2110*/  BSSY B1, `(.L_x_37) ;  /* 0x000000e000017945 */ /* 0x000fe20003800000 */
[----:B------:R-:W-:Y:S01]  /*2120*/  IMAD.WIDE.U32 R14, R91, UR4, R8 ;  /* 0x000000045b0e7c25 */ /* 0x000fe2000f8e0008 */
[----:B------:R-:W-:Y:S02]  /*2130*/  ISETP.LT.OR P5, PT, R3, 0x1, !P1 ;  /* 0x000000010300780c */ /* 0x000fe40004fa1670 */
[----:B------:R-:W1:Y:S01]  /*2140*/  LDC.64 R94, c[0x0][0x5a8] ;  /* 0x00016a00ff5e7b82 */ /* 0x000e620000000a00 */
[----:B------:R-:W-:Y:S02]  /*2150*/  IMAD R13, R91, UR5, R10 ;  /* 0x000000055b0d7c24 */ /* 0x000fe4000f8e020a */
[----:B------:R-:W-:-:S02]  /*2160*/  IMAD.MOV.U32 R12, RZ, RZ, R14 ;  /* 0x000000ffff0c7224 */ /* 0x000fc400078e000e */
[----:B------:R-:W-:Y:S02]  /*2170*/  IMAD.IADD R13, R15, 0x1, R13 ;  /* 0x000000010f0d7824 */ /* 0x000fe400078e020d */
[-C--:B0-----:R-:W-:Y:S02]  /*2180*/  IMAD R10, R11, R92.reuse, RZ ;  /* 0x0000005c0b0a7224 */ /* 0x081fe400078e02ff */
[----:B------:R-:W-:-:S04]  /*2190*/  IMAD.WIDE.U32 R8, R21, R92, R12 ;  /* 0x0000005c15087225 */ /* 0x000fc800078e000c */
[----:B------:R-:W-:Y:S01]  /*21a0*/  IMAD R91, R21, R93, R10 ;  /* 0x0000005d155b7224 */ /* 0x000fe200078e020a */
[----:B-1----:R-:W-:-:S04]  /*21b0*/  IADD3 R8, P0, R8, R94, RZ ;  /* 0x0000005e08087210 */ /* 0x002fc80007f1e0ff */
[----:B------:R-:W-:Y:S01]  /*21c0*/  IADD3.X R9, R95, R9, R91, P0, !PT ;  /* 0x000000095f097210 */ /* 0x000fe200007fe45b */
[----:B------:R-:W-:Y:S08]  /*21d0*/  @P5 BRA `(.L_x_38) ;  /* 0x0000000000045947 */ /* 0x000ff00003800000 */
[----:B------:R0:W5:Y:S02]  /*21e0*/  LDG.E.U8 R90, desc[UR36][R8.64] ;  /* 0x00000024085a7981 */ /* 0x000164000c1e1100 */
.L_x_38:
[----:B------:R-:W-:Y:S05]  /*21f0*/  BSYNC B1 ;  /* 0x0000000000017941 */ /* 0x000fea0003800000 */
.L_x_37:
[----:B-----5:R-:W-:Y:S01]  /*2200*/  LOP3.LUT R15, R90, 0xffff, RZ, 0xc0, !PT ;  /* 0x0000ffff5a0f7812 */ /* 0x020fe200078ec0ff */
[C---:B------:R-:W-:Y:S01]  /*2210*/  IMAD.SHL.U32 R10, R92.reuse, 0x8, RZ ;  /* 0x000000085c0a7824 */ /* 0x040fe200078e00ff */
[----:B------:R-:W-:Y:S01]  /*2220*/  SHF.L.U64.HI R11, R92, 0x3, R93 ;  /* 0x000000035c0b7819 */ /* 0x000fe2000001025d */
[----:B------:R-:W-:Y:S01]  /*2230*/  BSSY B1, `(.L_x_39) ;  /* 0x000000e000017945 */ /* 0x000fe20003800000 */
[----:B------:R-:W-:Y:S02]  /*2240*/  PRMT R20, R15, 0x8880, RZ ;  /* 0x000088800f147816 */ /* 0x000fe400000000ff */
[----:B------:R-:W-:Y:S01]  /*2250*/  ISETP.LT.OR P2, PT, R3, 0x2, !P1 ;  /* 0x000000020300780c */ /* 0x000fe20004f41670 */
[----:B------:R-:W-:Y:S01]  /*2260*/  IMAD.WIDE.U32 R10, R21, R92, R10 ;  /* 0x0000005c150a7225 */ /* 0x000fe200078e000a */
[----:B------:R-:W-:-:S03]  /*2270*/  ISETP.GE.AND P0, PT, R96, 0x9, PT ;  /* 0x000000096000780c */ /* 0x000fc60003f06270 */
[----:B------:R-:W-:Y:S01]  /*2280*/  IMAD R15, R20, R89, RZ ;  /* 0x00000059140f7224 */ /* 0x000fe200078e02ff */
[----:B------:R-:W-:Y:S01]  /*2290*/  IADD3 R10, P3, P4, R14, R94, R10 ;  /* 0x0000005e0e0a7210 */ /* 0x000fe20007c7e00a */
[----:B------:R-:W-:Y:S02]  /*22a0*/  IMAD.IADD R20, R91, 0x1, R11 ;  /* 0x000000015b147824 */ /* 0x000fe400078e020b */
[----:B------:R-:W-:-:S05]  /*22b0*/  @!P5 IMAD R21, R24, R88, R15 ;  /* 0x000000581815d224 */ /* 0x000fca00078e020f */
[----:B------:R1:W-:Y:S01]  /*22c0*/  @!P5 STG.E.U8 desc[UR36][R4.64], R21 ;  /* 0x000000150400d986 */ /* 0x0003e2000c101124 */
[----:B------:R-:W-:Y:S05]  /*22d0*/  @P2 BRA `(.L_x_40) ;  /* 0x00000000000c2947 */ /* 0x000fea0003800000 */
[----:B------:R-:W2:Y:S02]  /*22e0*/  LDG.E.U8 R90, desc[UR36][R8.64+0x1] ;  /* 0x00000124085a7981 */ /* 0x000ea4000c1e1100 */
[----:B--2---:R-:W-:-:S05]  /*22f0*/  PRMT R14, R90, 0x8880, RZ ;  /* 0x000088805a0e7816 */ /* 0x004fca00000000ff */
[----:B------:R-:W-:-:S07]  /*2300*/  IMAD R15, R14, R89, RZ ;  /* 0x000000590e0f7224 */ /* 0x000fce00078e02ff */
.L_x_40:
[----:B------:R-:W-:Y:S05]  /*2310*/  BSYNC B1 ;  /* 0x0000000000017941 */ /* 0x000fea0003800000 */
.L_x_39:
[----:B------:R-:W-:Y:S01]  /*2320*/  ISETP.LT.OR P5, PT, R3, 0x1, !P0 ;  /* 0x000000010300780c */ /* 0x000fe200047a1670 */
[----:B------:R-:W-:Y:S01]  /*2330*/  @!P2 IMAD R25, R25, R88, R15 ;  /* 0x000000581919a224 */ /* 0x000fe200078e020f */
[----:B------:R-:W-:Y:S01]  /*2340*/  BSSY B1, `(.L_x_41) ;  /* 0x000000a000017945 */ /* 0x000fe20003800000 */
[----:B------:R-:W-:Y:S02]  /*2350*/  IADD3.X R11, R13, R95, R20, P3, P4 ;  /* 0x0000005f0d0b7210 */ /* 0x000fe40001fe8414 */
[C---:B------:R-:W-:Y:S01]  /*2360*/  ISETP.LT.OR P3, PT, R3.reuse, 0x2, !P0 ;  /* 0x000000020300780c */ /* 0x040fe20004761670 */
[----:B------:R2:W-:Y:S01]  /*2370*/  @!P2 STG.E.U8 desc[UR36][R4.64+0x1], R25 ;  /* 0x000001190400a986 */ /* 0x0005e2000c101124 */
[C---:B------:R-:W-:Y:S02]  /*2380*/  ISETP.LT.OR P4, PT, R3.reuse, 0x9, !P1 ;  /* 0x000000090300780c */ /* 0x040fe40004f81670 */
[----:B------:R-:W-:-:S04]  /*2390*/  ISETP.LT.OR P2, PT, R3, 0xa, !P1 ;  /* 0x0000000a0300780c */ /* 0x000fc80004f41670 */
[----:B------:R-:W-:Y:S09]  /*23a0*/  @P5 BRA `(.L_x_42) ;  /* 0x00000000000c5947 */ /* 0x000ff20003800000 */
[----:B------:R-:W3:Y:S02]  /*23b0*/  LDG.E.U8 R90, desc[UR36][R10.64] ;  /* 0x000000240a5a7981 */ /* 0x000ee4000c1e1100 */
[----:B---3--:R-:W-:-:S05]  /*23c0*/  PRMT R12, R90, 0x8880, RZ ;  /* 0x000088805a0c7816 */ /* 0x008fca00000000ff */
[----:B------:R-:W-:-:S07]  /*23d0*/  IMAD R15, R12, R89, RZ ;  /* 0x000000590c0f7224 */ /* 0x000fce00078e02ff */
.L_x_42:
[----:B------:R-:W-:Y:S05]  /*23e0*/  BSYNC B1 ;  /* 0x0000000000017941 */ /* 0x000fea0003800000 */
.L_x_41:
[----:B------:R-:W-:Y:S01]  /*23f0*/  @!P5 IMAD R13, R26, R88, R15 ;  /* 0x000000581a0dd224 */ /* 0x000fe200078e020f */
[----:B------:R-:W-:Y:S04]  /*2400*/  BSSY B1, `(.L_x_43) ;  /* 0x0000006000017945 */ /* 0x000fe80003800000 */
[----:B------:R3:W-:Y:S01]  /*2410*/  @!P5 STG.E.U8 desc[UR36][R6.64], R13 ;  /* 0x0000000d0600d986 */ /* 0x0007e2000c101124 */
[----:B------:R-:W-:Y:S05]  /*2420*/  @P3 BRA `(.L_x_44) ;  /* 0x00000000000c3947 */ /* 0x000fea0003800000 */
[----:B------:R-:W4:Y:S02]  /*2430*/  LDG.E.U8 R90, desc[UR36][R10.64+0x1] ;  /* 0x000001240a5a7981 */ /* 0x000f24000c1e1100 */
[----:B----4-:R-:W-:-:S05]  /*2440*/  PRMT R12, R90, 0x8880, RZ ;  /* 0x000088805a0c7816 */ /* 0x010fca00000000ff */
[----:B------:R-:W-:-:S07]  /*2450*/  IMAD R15, R12, R89, RZ ;  /* 0x000000590c0f7224 */ /* 0x000fce00078e02ff */
.L_x_44:
[----:B------:R-:W-:Y:S05]  /*2460*/  BSYNC B1 ;  /* 0x0000000000017941 */ /* 0x000fea0003800000 */
.L_x_43:
[----:B------:R-:W-:Y:S01]  /*2470*/  @!P3 IMAD R27, R27, R88, R15 ;  /* 0x000000581b1bb224 */ /* 0x000fe200078e020f */
[----:B------:R-:W-:Y:S04]  /*2480*/  BSSY B1, `(.L_x_45) ;  /* 0x0000006000017945 */ /* 0x000fe80003800000 */
[----:B------:R4:W-:Y:S01]  /*2490*/  @!P3 STG.E.U8 desc[UR36][R6.64+0x1], R27 ;  /* 0x0000011b0600b986 */ /* 0x0009e2000c101124 */
[----:B------:R-:W-:Y:S05]  /*24a0*/  @P4 BRA `(.L_x_46) ;  /* 0x00000000000c4947 */ /* 0x000fea0003800000 */
[----:B------:R-:W5:Y:S02]  /*24b0*/  LDG.E.U8 R90, desc[UR36][R8.64+0x8] ;  /* 0x00000824085a7981 */ /* 0x000f64000c1e1100 */
[----:B-----5:R-:W-:-:S05]  /*24c0*/  PRMT R12, R90, 0x8880, RZ ;  /* 0x000088805a0c7816 */ /* 0x020fca00000000ff */
[----:B------:R-:W-:-:S07]  /*24d0*/  IMAD R15, R12, R89, RZ ;  /* 0x000000590c0f7224 */ /* 0x000fce00078e02ff */
.L_x_46:
[----:B------:R-:W-:Y:S05]  /*24e0*/  BSYNC B1 ;  /* 0x0000000000017941 */ /* 0x000fea0003800000 */
.L_x_45:
[----:B---3--:R-:W-:Y:S01]  /*24f0*/  @!P4 IMAD R13, R28, R88, R15 ;  /* 0x000000581c0dc224 */ /* 0x008fe200078e020f */
[----:B------:R-:W-:Y:S04]  /*2500*/  BSSY B1, `(.L_x_47) ;  /* 0x0000006000017945 */ /* 0x000fe80003800000 */
[----:B------:R3:W-:Y:S01]  /*2510*/  @!P4 STG.E.U8 desc[UR36][R4.64+0x8], R13 ;  /* 0x0000080d0400c986 */ /* 0x0007e2000c101124 */
[----:B------:R-:W-:Y:S05]  /*2520*/  @P2 BRA `(.L_x_48) ;  /* 0x00000000000c2947 */ /* 0x000fea0003800000 */
[----:B------:R-:W5:Y:S02]  /*2530*/  LDG.E.U8 R90, desc[UR36][R8.64+0x9] ;  /* 0x00000924085a7981 */ /* 0x000f64000c1e1100 */
[----:B-----5:R-:W-:-:S05]  /*2540*/  PRMT R12, R90, 0x8880, RZ ;  /* 0x000088805a0c7816 */ /* 0x020fca00000000ff */
[----:B------:R-:W-:-:S07]  /*2550*/  IMAD R15, R12, R89, RZ ;  /* 0x000000590c0f7224 */ /* 0x000fce00078e02ff */
.L_x_48:
[----:B------:R-:W-:Y:S05]  /*2560*/  BSYNC B1 ;  /* 0x0000000000017941 */ /* 0x000fea0003800000 */
.L_x_47:
[----:B------:R-:W-:Y:S01]  /*2570*/  ISETP.LT.OR P4, PT, R3, 0x9, !P0 ;  /* 0x000000090300780c */ /* 0x000fe20004781670 */
[----:B------:R-:W-:Y:S01]  /*2580*/  @!P2 IMAD R29, R29, R88, R15 ;  /* 0x000000581d1da224 */ /* 0x000fe200078e020f */
[----:B------:R-:W-:Y:S01]  /*2590*/  BSSY B1, `(.L_x_49) ;  /* 0x0000009000017945 */ /* 0x000fe20003800000 */
[C---:B------:R-:W-:Y:S02]  /*25a0*/  ISETP.LT.OR P3, PT, R3.reuse, 0xa, !P0 ;  /* 0x0000000a0300780c */ /* 0x040fe40004761670 */
[C---:B------:R-:W-:Y:S01]  /*25b0*/  ISETP.LT.OR P5, PT, R3.reuse, 0x11, !P1 ;  /* 0x000000110300780c */ /* 0x040fe20004fa1670 */
[----:B------:R0:W-:Y:S01]  /*25c0*/  @!P2 STG.E.U8 desc[UR36][R4.64+0x9], R29 ;  /* 0x0000091d0400a986 */ /* 0x0001e2000c101124 */
[----:B------:R-:W-:-:S06]  /*25d0*/  ISETP.LT.OR P2, PT, R3, 0x12, !P1 ;  /* 0x000000120300780c */ /* 0x000fcc0004f41670 */
[----:B------:R-:W-:Y:S07]  /*25e0*/  @P4 BRA `(.L_x_50) ;  /* 0x00000000000c4947 */ /* 0x000fee0003800000 */
[----:B------:R-:W5:Y:S02]  /*25f0*/  LDG.E.U8 R90, desc[UR36][R10.64+0x8] ;  /* 0x000008240a5a7981 */ /* 0x000f64000c1e1100 */
[----:B-----5:R-:W-:-:S05]  /*2600*/  PRMT R12, R90, 0x8880, RZ ;  /* 0x000088805a0c7816 */ /* 0x020fca00000000ff */
[----:B------:R-:W-:-:S07]  /*2610*/  IMAD R15, R12, R89, RZ ;  /* 0x000000590c0f7224 */ /* 0x000fce00078e02ff */
.L_x_50:
[----:B------:R-:W-:Y:S05]  /*2620*/  BSYNC B1 ;  /* 0x0000000000017941 */ /* 0x000fea0003800000 */
.L_x_49:
[----:B---3--:R-:W-:Y:S01]  /*2630*/  @!P4 IMAD R13, R30, R88, R15 ;  /* 0x000000581e0dc224 */ /* 0x008fe200078e020f */
[----:B------:R-:W-:Y:S04]  /*2640*/  BSSY B1, `(.L_x_51) ;  /* 0x0000006000017945 */ /* 0x000fe80003800000 */
[----:B------:R3:W-:Y:S01]  /*2650*/  @!P4 STG.E.U8 desc[UR36][R6.64+0x8], R13 ;  /* 0x0000080d0600c986 */ /* 0x0007e2000c101124 */
[----:B------:R-:W-:Y:S05]  /*2660*/  @P3 BRA `(.L_x_52) ;  /* 0x00000000000c3947 */ /* 0x000fea0003800000 */
[----:B------:R-:W5:Y:S02]  /*2670*/  LDG.E.U8 R90, desc[UR36][R10.64+0x9] ;  /* 0x000009240a5a7981 */ /* 0x000f64000c1e1100 */
[----:B-----5:R-:W-:-:S05]  /*2680*/  PRMT R12, R90, 0x8880, RZ ;  /* 0x000088805a0c7816 */ /* 0x020fca00000000ff */
[----:B------:R-:W-:-:S07]  /*2690*/  IMAD R15, R12, R89, RZ ;  /* 0x000000590c0f7224 */ /* 0x000fce00078e02ff */
.L_x_52:
[----:B------:R-:W-:Y:S05]  /*26a0*/  BSYNC B1 ;  /* 0x0000000000017941 */ /* 0x000fea0003800000 */
.L_x_51:
[----:B------:R-:W-:Y:S01]  /*26b0*/  @!P3 IMAD R31, R31, R88, R15 ;  /* 0x000000581f1fb224 */ /* 0x000fe200078e020f */
[----:B------:R-:W-:Y:S04]  /*26c0*/  BSSY B1, `(.L_x_53) ;  /* 0x0000006000017945 */ /* 0x000fe80003800000 */
[----:B------:R0:W-:Y:S01]  /*26d0*/  @!P3 STG.E.U8 desc[UR36][R6.64+0x9], R31 ;  /* 0x0000091f0600b986 */ /* 0x0001e2000c101124 */
[----:B------:R-:W-:Y:S05]  /*26e0*/  @P5 BRA `(.L_x_54) ;  /* 0x00000000000c5947 */ /* 0x000fea0003800000 */
[----:B------:R-:W5:Y:S02]  /*26f0*/  LDG.E.U8 R90, desc[UR36][R8.64+0x10] ;  /* 0x00001024085a7981 */ /* 0x000f64000c1e1100 */
[----:B-----5:R-:W-:-:S05]  /*2700*/  PRMT R12, R90, 0x8880, RZ ;  /* 0x000088805a0c7816 */ /* 0x020fca00000000ff */
[----:B------:R-:W-:-:S07]  /*2710*/  IMAD R15, R12, R89, RZ ;  /* 0x000000590c0f7224 */ /* 0x000fce00078e02ff */
.L_x_54:
[----:B------:R-:W-:Y:S05]  /*2720*/  BSYNC B1 ;  /* 0x0000000000017941 */ /* 0x000fea0003800000 */
.L_x_53:
[----:B---3--:R-:W-:Y:S01]  /*2730*/  @!P5 IMAD R13, R32, R88, R15 ;  /* 0x00000058200dd224 */ /* 0x008fe200078e020f */
[----:B------:R-:W-:Y:S04]  /*2740*/  BSSY B1, `(.L_x_55) ;  /* 0x0000006000017945 */ /* 0x000fe80003800000 */
[----:B------:R3:W-:Y:S01]  /*2750*/  @!P5 STG.E.U8 desc[UR36][R4.64+0x10], R13 ;  /* 0x0000100d0400d986 */ /* 0x0007e2000c101124 */
[----:B------:R-:W-:Y:S05]  /*2760*/  @P2 BRA `(.L_x_56) ;  /* 0x00000000000c2947 */ /* 0x000fea0003800000 */
[----:B------:R-:W5:Y:S02]  /*2770*/  LDG.E.U8 R90, desc[UR36][R8.64+0x11] ;  /* 0x00001124085a7981 */ /* 0x000f64000c1e1100 */
[----:B-----5:R-:W-:-:S05]  /*2780*/  PRMT R12, R90, 0x8880, RZ ;  /* 0x000088805a0c7816 */ /* 0x020fca00000000ff */
[----:B------:R-:W-:-:S07]  /*2790*/  IMAD R15, R12, R89, RZ ;  /* 0x000000590c0f7224 */ /* 0x000fce00078e02ff */
.L_x_56:
[----:B------:R-:W-:Y:S05]  /*27a0*/  BSYNC B1 ;  /* 0x0000000000017941 */ /* 0x000fea0003800000 */
.L_x_55:
        /* <DEDUP_REMOVED lines=11> */
.L_x_58:
[----:B------:R-:W-:Y:S05]  /*2860*/  BSYNC B1 ;  /* 0x0000000000017941 */ /* 0x000fea0003800000 */
.L_x_57:
[----:B---3--:R-:W-:Y:S01]  /*2870*/  @!P4 IMAD R13, R34, R88, R15 ;  /* 0x00000058220dc224 */ /* 0x008fe200078e020f */
[----:B------:R-:W-:Y:S04]  /*2880*/  BSSY B1, `(.L_x_59) ;  /* 0x0000006000017945 */ /* 0x000fe80003800000 */
[----:B------:R3:W-:Y:S01]  /*2890*/  @!P4 STG.E.U8 desc[UR36][R6.64+0x10], R13 ;  /* 0x0000100d0600c986 */ /* 0x0007e2000c101124 */
[----:B------:R-:W-:Y:S05]  /*28a0*/  @P3 BRA `(.L_x_60) ;  /* 0x00000000000c3947 */ /* 0x000fea0003800000 */
[----:B------:R-:W5:Y:S02]  /*28b0*/  LDG.E.U8 R90, desc[UR36][R10.64+0x11] ;  /* 0x000011240a5a7981 */ /* 0x000f64000c1e1100 */
[----:B-----5:R-:W-:-:S05]  /*28c0*/  PRMT R12, R90, 0x8880, RZ ;  /* 0x000088805a0c7816 */ /* 0x020fca00000000ff */
[----:B------:R-:W-:-:S07]  /*28d0*/  IMAD R15, R12, R89, RZ ;  /* 0x000000590c0f7224 */ /* 0x000fce00078e02ff */
.L_x_60:
[----:B------:R-:W-:Y:S05]  /*28e0*/  BSYNC B1 ;  /* 0x0000000000017941 */ /* 0x000fea0003800000 */
.L_x_59:
[----:B------:R-:W-:Y:S01]  /*28f0*/  @!P3 IMAD R35, R35, R88, R15 ;  /* 0x000000582323b224 */ /* 0x000fe200078e020f */
[----:B------:R-:W-:Y:S04]  /*2900*/  BSSY B1, `(.L_x_61) ;  /* 0x0000006000017945 */ /* 0x000fe80003800000 */
[----:B------:R0:W-:Y:S01]  /*2910*/  @!P3 STG.E.U8 desc[UR36][R6.64+0x11], R35 ;  /* 0x000011230600b986 */ /* 0x0001e2000c101124 */
[----:B------:R-:W-:Y:S05]  /*2920*/  @P5 BRA `(.L_x_62) ;  /* 0x00000000000c5947 */ /* 0x000fea0003800000 */
[----:B------:R-:W5:Y:S02]  /*2930*/  LDG.E.U8 R90, desc[UR36][R8.64+0x18] ;  /* 0x00001824085a7981 */ /* 0x000f64000c1e1100 */
[----:B-----5:R-:W-:-:S05]  /*2940*/  PRMT R12, R90, 0x8880, RZ ;  /* 0x000088805a0c7816 */ /* 0x020fca00000000ff */
[----:B------:R-:W-:-:S07]  /*2950*/  IMAD R15, R12, R89, RZ ;  /* 0x000000590c0f7224 */ /* 0x000fce00078e02ff */
.L_x_62:
[----:B------:R-:W-:Y:S05]  /*2960*/  BSYNC B1 ;  /* 0x0000000000017941 */ /* 0x000fea0003800000 */
.L_x_61:
[----:B---3--:R-:W-:Y:S01]  /*2970*/  @!P5 IMAD R13, R36, R88, R15 ;  /* 0x00000058240dd224 */ /* 0x008fe200078e020f */
[----:B------:R-:W-:Y:S04]  /*2980*/  BSSY B1, `(.L_x_63) ;  /* 0x0000006000017945 */ /* 0x000fe80003800000 */
[----:B------:R3:W-:Y:S01]  /*2990*/  @!P5 STG.E.U8 desc[UR36][R4.64+0x18], R13 ;  /* 0x0000180d0400d986 */ /* 0x0007e2000c101124 */
[----:B------:R-:W-:Y:S05]  /*29a0*/  @P2 BRA `(.L_x_64) ;  /* 0x00000000000c2947 */ /* 0x000fea0003800000 */
[----:B------:R-:W5:Y:S02]  /*29b0*/  LDG.E.U8 R90, desc[UR36][R8.64+0x19] ;  /* 0x00001924085a7981 */ /* 0x000f64000c1e1100 */
[----:B-----5:R-:W-:-:S05]  /*29c0*/  PRMT R12, R90, 0x8880, RZ ;  /* 0x000088805a0c7816 */ /* 0x020fca00000000ff */
[----:B------:R-:W-:-:S07]  /*29d0*/  IMAD R15, R12, R89, RZ ;  /* 0x000000590c0f7224 */ /* 0x000fce00078e02ff */
.L_x_64:
[----:B------:R-:W-:Y:S05]  /*29e0*/  BSYNC B1 ;  /* 0x0000000000017941 */ /* 0x000fea0003800000 */
.L_x_63:
        /* <DEDUP_REMOVED lines=11> */
.L_x_66:
[----:B------:R-:W-:Y:S05]  /*2aa0*/  BSYNC B1 ;  /* 0x0000000000017941 */ /* 0x000fea0003800000 */
.L_x_65:
[----:B---3--:R-:W-:Y:S01]  /*2ab0*/  @!P4 IMAD R13, R38, R88, R15 ;  /* 0x00000058260dc224 */ /* 0x008fe200078e020f */
[----:B------:R-:W-:Y:S04]  /*2ac0*/  BSSY B1, `(.L_x_67) ;  /* 0x0000006000017945 */ /* 0x000fe80003800000 */
[----:B------:R3:W-:Y:S01]  /*2ad0*/  @!P4 STG.E.U8 desc[UR36][R6.64+0x18], R13 ;  /* 0x0000180d0600c986 */ /* 0x0007e2000c101124 */
[----:B------:R-:W-:Y:S05]  /*2ae0*/  @P3 BRA `(.L_x_68) ;  /* 0x00000000000c3947 */ /* 0x000fea0003800000 */
[----:B------:R-:W5:Y:S02]  /*2af0*/  LDG.E.U8 R90, desc[UR36][R10.64+0x19] ;  /* 0x000019240a5a7981 */ /* 0x000f64000c1e1100 */
[----:B-----5:R-:W-:-:S05]  /*2b00*/  PRMT R12, R90, 0x8880, RZ ;  /* 0x000088805a0c7816 */ /* 0x020fca00000000ff */
[----:B------:R-:W-:-:S07]  /*2b10*/  IMAD R15, R12, R89, RZ ;  /* 0x000000590c0f7224 */ /* 0x000fce00078e02ff */
.L_x_68:
[----:B------:R-:W-:Y:S05]  /*2b20*/  BSYNC B1 ;  /* 0x0000000000017941 */ /* 0x000fea0003800000 */
.L_x_67:
[----:B------:R-:W-:Y:S01]  /*2b30*/  @!P3 IMAD R39, R39, R88, R15 ;  /* 0x000000582727b224 */ /* 0x000fe200078e020f */
[----:B------:R-:W-:Y:S04]  /*2b40*/  BSSY B1, `(.L_x_69) ;  /* 0x0000006000017945 */ /* 0x000fe80003800000 */
[----:B------:R0:W-:Y:S01]  /*2b50*/  @!P3 STG.E.U8 desc[UR36][R6.64+0x19], R39 ;  /* 0x000019270600b986 */ /* 0x0001e2000c101124 */
[----:B------:R-:W-:Y:S05]  /*2b60*/  @P5 BRA `(.L_x_70) ;  /* 0x00000000000c5947 */ /* 0x000fea0003800000 */
[----:B------:R-:W5:Y:S02]  /*2b70*/  LDG.E.U8 R90, desc[UR36][R8.64+0x20] ;  /* 0x00002024085a7981 */ /* 0x000f64000c1e1100 */
[----:B-----5:R-:W-:-:S05]  /*2b80*/  PRMT R12, R90, 0x8880, RZ ;  /* 0x000088805a0c7816 */ /* 0x020fca00000000ff */
[----:B------:R-:W-:-:S07]  /*2b90*/  IMAD R15, R12, R89, RZ ;  /* 0x000000590c0f7224 */ /* 0x000fce00078e02ff */
.L_x_70:
[----:B------:R-:W-:Y:S05]  /*2ba0*/  BSYNC B1 ;  /* 0x0000000000017941 */ /* 0x000fea0003800000 */
.L_x_69:
[----:B---3--:R-:W-:Y:S01]  /*2bb0*/  @!P5 IMAD R13, R40, R88, R15 ;  /* 0x00000058280dd224 */ /* 0x008fe200078e020f */
[----:B------:R-:W-:Y:S04]  /*2bc0*/  BSSY B1, `(.L_x_71) ;  /* 0x0000006000017945 */ /* 0x000fe80003800000 */
[----:B------:R3:W-:Y:S01]  /*2bd0*/  @!P5 STG.E.U8 desc[UR36][R4.64+0x20], R13 ;  /* 0x0000200d0400d986 */ /* 0x0007e2000c101124 */
[----:B------:R-:W-:Y:S05]  /*2be0*/  @P2 BRA `(.L_x_72) ;  /* 0x00000000000c2947 */ /* 0x000fea0003800000 */
[----:B------:R-:W5:Y:S02]  /*2bf0*/  LDG.E.U8 R90, desc[UR36][R8.64+0x21] ;  /* 0x00002124085a7981 */ /* 0x000f64000c1e1100 */
[----:B-----5:R-:W-:-:S05]  /*2c00*/  PRMT R12, R90, 0x8880, RZ ;  /* 0x000088805a0c7816 */ /* 0x020fca00000000ff */
[----:B------:R-:W-:-:S07]  /*2c10*/  IMAD R15, R12, R89, RZ ;  /* 0x000000590c0f7224 */ /* 0x000fce00078e02ff */
.L_x_72:
[----:B------:R-:W-:Y:S05]  /*2c20*/  BSYNC B1 ;  /* 0x0000000000017941 */ /* 0x000fea0003800000 */
.L_x_71:
        /* <DEDUP_REMOVED lines=11> */
.L_x_74:
[----:B------:R-:W-:Y:S05]  /*2ce0*/  BSYNC B1 ;  /* 0x0000000000017941 */ /* 0x000fea0003800000 */
.L_x_73:
[----:B---3--:R-:W-:Y:S01]  /*2cf0*/  @!P4 IMAD R13, R42, R88, R15 ;  /* 0x000000582a0dc224 */ /* 0x008fe200078e020f */
[----:B------:R-:W-:Y:S04]  /*2d00*/  BSSY B1, `(.L_x_75) ;  /* 0x0000006000017945 */ /* 0x000fe80003800000 */
[----:B------:R3:W-:Y:S01]  /*2d10*/  @!P4 STG.E.U8 desc[UR36][R6.64+0x20], R13 ;  /* 0x0000200d0600c986 */ /* 0x0007e2000c101124 */
[----:B------:R-:W-:Y:S05]  /*2d20*/  @P3 BRA `(.L_x_76) ;  /* 0x00000000000c3947 */ /* 0x000fea0003800000 */
[----:B------:R-:W5:Y:S02]  /*2d30*/  LDG.E.U8 R90, desc[UR36][R10.64+0x21] ;  /* 0x000021240a5a7981 */ /* 0x000f64000c1e1100 */
[----:B-----5:R-:W-:-:S05]  /*2d40*/  PRMT R12, R90, 0x8880, RZ ;  /* 0x000088805a0c7816 */ /* 0x020fca00000000ff */
[----:B------:R-:W-:-:S07]  /*2d50*/  IMAD R15, R12, R89, RZ ;  /* 0x000000590c0f7224 */ /* 0x000fce00078e02ff */
.L_x_76:
[----:B------:R-:W-:Y:S05]  /*2d60*/  BSYNC B1 ;  /* 0x0000000000017941 */ /* 0x000fea0003800000 */
.L_x_75:
[----:B------:R-:W-:Y:S01]  /*2d70*/  @!P3 IMAD R43, R43, R88, R15 ;  /* 0x000000582b2bb224 */ /* 0x000fe200078e020f */
[----:B------:R-:W-:Y:S04]  /*2d80*/  BSSY B1, `(.L_x_77) ;  /* 0x0000006000017945 */ /* 0x000fe80003800000 */
[----:B------:R0:W-:Y:S01]  /*2d90*/  @!P3 STG.E.U8 desc[UR36][R6.64+0x21], R43 ;  /* 0x0000212b0600b986 */ /* 0x0001e2000c101124 */
[----:B------:R-:W-:Y:S05]  /*2da0*/  @P5 BRA `(.L_x_78) ;  /* 0x00000000000c5947 */ /* 0x000fea0003800000 */
[----:B------:R-:W5:Y:S02]  /*2db0*/  LDG.E.U8 R90, desc[UR36][R8.64+0x28] ;  /* 0x00002824085a7981 */ /* 0x000f64000c1e1100 */
[----:B-----5:R-:W-:-:S05]  /*2dc0*/  PRMT R12, R90, 0x8880, RZ ;  /* 0x000088805a0c7816 */ /* 0x020fca00000000ff */
[----:B------:R-:W-:-:S07]  /*2dd0*/  IMAD R15, R12, R89, RZ ;  /* 0x000000590c0f7224 */ /* 0x000fce00078e02ff */
.L_x_78:
[----:B------:R-:W-:Y:S05]  /*2de0*/  BSYNC B1 ;  /* 0x0000000000017941 */ /* 0x000fea0003800000 */
.L_x_77:
[----:B---3--:R-:W-:Y:S01]  /*2df0*/  @!P5 IMAD R13, R44, R88, R15 ;  /* 0x000000582c0dd224 */ /* 0x008fe200078e020f */
[----:B------:R-:W-:Y:S04]  /*2e00*/  BSSY B1, `(.L_x_79) ;  /* 0x0000006000017945 */ /* 0x000fe80003800000 */
[----:B------:R3:W-:Y:S01]  /*2e10*/  @!P5 STG.E.U8 desc[UR36][R4.64+0x28], R13 ;  /* 0x0000280d0400d986 */ /* 0x0007e2000c101124 */
[----:B------:R-:W-:Y:S05]  /*2e20*/  @P2 BRA `(.L_x_80) ;  /* 0x00000000000c2947 */ /* 0x000fea0003800000 */
[----:B------:R-:W5:Y:S02]  /*2e30*/  LDG.E.U8 R90, desc[UR36][R8.64+0x29] ;  /* 0x00002924085a7981 */ /* 0x000f64000c1e1100 */
[----:B-----5:R-:W-:-:S05]  /*2e40*/  PRMT R12, R90, 0x8880, RZ ;  /* 0x000088805a0c7816 */ /* 0x020fca00000000ff */
[----:B------:R-:W-:-:S07]  /*2e50*/  IMAD R15, R12, R89, RZ ;  /* 0x000000590c0f7224 */ /* 0x000fce00078e02ff */
.L_x_80:
[----:B------:R-:W-:Y:S05]  /*2e60*/  BSYNC B1 ;  /* 0x0000000000017941 */ /* 0x000fea0003800000 */
.L_x_79:
        /* <DEDUP_REMOVED lines=11> */
.L_x_82:
[----:B------:R-:W-:Y:S05]  /*2f20*/  BSYNC B1 ;  /* 0x0000000000017941 */ /* 0x000fea0003800000 */
.L_x_81:
[----:B---3--:R-:W-:Y:S01]  /*2f30*/  @!P4 IMAD R13, R46, R88, R15 ;  /* 0x000000582e0dc224 */ /* 0x008fe200078e020f */
[----:B------:R-:W-:Y:S04]  /*2f40*/  BSSY B1, `(.L_x_83) ;  /* 0x0000006000017945 */ /* 0x000fe80003800000 */
[----:B------:R3:W-:Y:S01]  /*2f50*/  @!P4 STG.E.U8 desc[UR36][R6.64+0x28], R13 ;  /* 0x0000280d0600c986 */ /* 0x0007e2000c101124 */
[----:B------:R-:W-:Y:S05]  /*2f60*/  @P3 BRA `(.L_x_84) ;  /* 0x00000000000c3947 */ /* 0x000fea0003800000 */
[----:B------:R-:W5:Y:S02]  /*2f70*/  LDG.E.U8 R90, desc[UR36][R10.64+0x29] ;  /* 0x000029240a5a7981 */ /* 0x000f64000c1e1100 */
[----:B-----5:R-:W-:-:S05]  /*2f80*/  PRMT R12, R90, 0x8880, RZ ;  /* 0x000088805a0c7816 */ /* 0x020fca00000000ff */
[----:B------:R-:W-:-:S07]  /*2f90*/  IMAD R15, R12, R89, RZ ;  /* 0x000000590c0f7224 */ /* 0x000fce00078e02ff */
.L_x_84:
[----:B------:R-:W-:Y:S05]  /*2fa0*/  BSYNC B1 ;  /* 0x0000000000017941 */ /* 0x000fea0003800000 */
.L_x_83:
[----:B------:R-:W-:Y:S01]  /*2fb0*/  @!P3 IMAD R47, R47, R88, R15 ;  /* 0x000000582f2fb224 */ /* 0x000fe200078e020f */
[----:B------:R-:W-:Y:S04]  /*2fc0*/  BSSY B1, `(.L_x_85) ;  /* 0x0000006000017945 */ /* 0x000fe80003800000 */
[----:B------:R0:W-:Y:S01]  /*2fd0*/  @!P3 STG.E.U8 desc[UR36][R6.64+0x29], R47 ;  /* 0x0000292f0600b986 */ /* 0x0001e2000c101124 */
[----:B------:R-:W-:Y:S05]  /*2fe0*/  @P5 BRA `(.L_x_86) ;  /* 0x00000000000c5947 */ /* 0x000fea0003800000 */
[----:B------:R-:W5:Y:S02]  /*2ff0*/  LDG.E.U8 R90, desc[UR36][R8.64+0x30] ;  /* 0x00003024085a7981 */ /* 0x000f64000c1e1100 */
[----:B-----5:R-:W-:-:S05]  /*3000*/  PRMT R12, R90, 0x8880, RZ ;  /* 0x000088805a0c7816 */ /* 0x020fca00000000ff */
[----:B------:R-:W-:-:S07]  /*3010*/  IMAD R15, R12, R89, RZ ;  /* 0x000000590c0f7224 */ /* 0x000fce00078e02ff */
.L_x_86:
[----:B------:R-:W-:Y:S05]  /*3020*/  BSYNC B1 ;  /* 0x0000000000017941 */ /* 0x000fea0003800000 */
.L_x_85:
[----:B---3--:R-:W-:Y:S01]  /*3030*/  @!P5 IMAD R13, R48, R88, R15 ;  /* 0x00000058300dd224 */ /* 0x008fe200078e020f */
[----:B------:R-:W-:Y:S04]  /*3040*/  BSSY B1, `(.L_x_87) ;  /* 0x0000006000017945 */ /* 0x000fe80003800000 */
[----:B------:R3:W-:Y:S01]  /*3050*/  @!P5 STG.E.U8 desc[UR36][R4.64+0x30], R13 ;  /* 0x0000300d0400d986 */ /* 0x0007e2000c101124 */
[----:B------:R-:W-:Y:S05]  /*3060*/  @P2 BRA `(.L_x_88) ;  /* 0x00000000000c2947 */ /* 0x000fea0003800000 */
[----:B------:R-:W5:Y:S02]  /*3070*/  LDG.E.U8 R90, desc[UR36][R8.64+0x31] ;  /* 0x00003124085a7981 */ /* 0x000f64000c1e1100 */
[----:B-----5:R-:W-:-:S05]  /*3080*/  PRMT R12, R90, 0x8880, RZ ;  /* 0x000088805a0c7816 */ /* 0x020fca00000000ff */
[----:B------:R-:W-:-:S07]  /*3090*/  IMAD R15, R12, R89, RZ ;  /* 0x000000590c0f7224 */ /* 0x000fce00078e02ff */
.L_x_88:
[----:B------:R-:W-:Y:S05]  /*30a0*/  BSYNC B1 ;  /* 0x0000000000017941 */ /* 0x000fea0003800000 */
.L_x_87:
        /* <DEDUP_REMOVED lines=11> */
.L_x_90:
[----:B------:R-:W-:Y:S05]  /*3160*/  BSYNC B1 ;  /* 0x0000000000017941 */ /* 0x000fea0003800000 */
.L_x_89:
[----:B---3--:R-:W-:Y:S01]  /*3170*/  @!P4 IMAD R13, R50, R88, R15 ;  /* 0x00000058320dc224 */ /* 0x008fe200078e020f */
[----:B------:R-:W-:Y:S04]  /*3180*/  BSSY B1, `(.L_x_91) ;  /* 0x0000006000017945 */ /* 0x000fe80003800000 */
[----:B------:R3:W-:Y:S01]  /*3190*/  @!P4 STG.E.U8 desc[UR36][R6.64+0x30], R13 ;  /* 0x0000300d0600c986 */ /* 0x0007e2000c101124 */
[----:B------:R-:W-:Y:S05]  /*31a0*/  @P3 BRA `(.L_x_92) ;  /* 0x00000000000c3947 */ /* 0x000fea0003800000 */
[----:B------:R-:W5:Y:S02]  /*31b0*/  LDG.E.U8 R90, desc[UR36][R10.64+0x31] ;  /* 0x000031240a5a7981 */ /* 0x000f64000c1e1100 */
[----:B-----5:R-:W-:-:S05]  /*31c0*/  PRMT R12, R90, 0x8880, RZ ;  /* 0x000088805a0c7816 */ /* 0x020fca00000000ff */
[----:B------:R-:W-:-:S07]  /*31d0*/  IMAD R15, R12, R89, RZ ;  /* 0x000000590c0f7224 */ /* 0x000fce00078e02ff */
.L_x_92:
[----:B------:R-:W-:Y:S05]  /*31e0*/  BSYNC B1 ;  /* 0x0000000000017941 */ /* 0x000fea0003800000 */
.L_x_91:
[----:B------:R-:W-:Y:S01]  /*31f0*/  @!P3 IMAD R51, R51, R88, R15 ;  /* 0x000000583333b224 */ /* 0x000fe200078e020f */
[----:B------:R-:W-:Y:S04]  /*3200*/  BSSY B1, `(.L_x_93) ;  /* 0x0000006000017945 */ /* 0x000fe80003800000 */
[----:B------:R0:W-:Y:S01]  /*3210*/  @!P3 STG.E.U8 desc[UR36][R6.64+0x31], R51 ;  /* 0x000031330600b986 */ /* 0x0001e2000c101124 */
[----:B------:R-:W-:Y:S05]  /*3220*/  @P5 BRA `(.L_x_94) ;  /* 0x00000000000c5947 */ /* 0x000fea0003800000 */
[----:B------:R-:W5:Y:S02]  /*3230*/  LDG.E.U8 R90, desc[UR36][R8.64+0x38] ;  /* 0x00003824085a7981 */ /* 0x000f64000c1e1100 */
[----:B-----5:R-:W-:-:S05]  /*3240*/  PRMT R12, R90, 0x8880, RZ ;  /* 0x000088805a0c7816 */ /* 0x020fca00000000ff */
[----:B------:R-:W-:-:S07]  /*3250*/  IMAD R15, R12, R89, RZ ;  /* 0x000000590c0f7224 */ /* 0x000fce00078e02ff */
.L_x_94:
[----:B------:R-:W-:Y:S05]  /*3260*/  BSYNC B1 ;  /* 0x0000000000017941 */ /* 0x000fea0003800000 */
.L_x_93:
[----:B---3--:R-:W-:Y:S01]  /*3270*/  @!P5 IMAD R13, R52, R88, R15 ;  /* 0x00000058340dd224 */ /* 0x008fe200078e020f */
[----:B------:R-:W-:Y:S04]  /*3280*/  BSSY B1, `(.L_x_95) ;  /* 0x0000006000017945 */ /* 0x000fe80003800000 */
[----:B------:R3:W-:Y:S01]  /*3290*/  @!P5 STG.E.U8 desc[UR36][R4.64+0x38], R13 ;  /* 0x0000380d0400d986 */ /* 0x0007e2000c101124 */
[----:B------:R-:W-:Y:S05]  /*32a0*/  @P2 BRA `(.L_x_96) ;  /* 0x00000000000c2947 */ /* 0x000fea0003800000 */
[----:B------:R-:W5:Y:S02]  /*32b0*/  LDG.E.U8 R90, desc[UR36][R8.64+0x39] ;  /* 0x00003924085a7981 */ /* 0x000f64000c1e1100 */
[----:B-----5:R-:W-:-:S05]  /*32c0*/  PRMT R12, R90, 0x8880, RZ ;  /* 0x000088805a0c7816 */ /* 0x020fca00000000ff */
[----:B------:R-:W-:-:S07]  /*32d0*/  IMAD R15, R12, R89, RZ ;  /* 0x000000590c0f7224 */ /* 0x000fce00078e02ff */
.L_x_96:
[----:B------:R-:W-:Y:S05]  /*32e0*/  BSYNC B1 ;  /* 0x0000000000017941 */ /* 0x000fea0003800000 */
.L_x_95:
        /* <DEDUP_REMOVED lines=11> */
.L_x_98:
[----:B------:R-:W-:Y:S05]  /*33a0*/  BSYNC B1 ;  /* 0x0000000000017941 */ /* 0x000fea0003800000 */
.L_x_97:
[----:B---3--:R-:W-:Y:S01]  /*33b0*/  @!P4 IMAD R13, R54, R88, R15 ;  /* 0x00000058360dc224 */ /* 0x008fe200078e020f */
[----:B------:R-:W-:Y:S04]  /*33c0*/  BSSY B1, `(.L_x_99) ;  /* 0x0000006000017945 */ /* 0x000fe80003800000 */
[----:B------:R3:W-:Y:S01]  /*33d0*/  @!P4 STG.E.U8 desc[UR36][R6.64+0x38], R13 ;  /* 0x0000380d0600c986 */ /* 0x0007e2000c101124 */
[----:B------:R-:W-:Y:S05]  /*33e0*/  @P3 BRA `(.L_x_100) ;  /* 0x00000000000c3947 */ /* 0x000fea0003800000 */
[----:B------:R-:W5:Y:S02]  /*33f0*/  LDG.E.U8 R90, desc[UR36][R10.64+0x39] ;  /* 0x000039240a5a7981 */ /* 0x000f64000c1e1100 */
[----:B-----5:R-:W-:-:S05]  /*3400*/  PRMT R12, R90, 0x8880, RZ ;  /* 0x000088805a0c7816 */ /* 0x020fca00000000ff */
[----:B------:R-:W-:-:S07]  /*3410*/  IMAD R15, R12, R89, RZ ;  /* 0x000000590c0f7224 */ /* 0x000fce00078e02ff */
.L_x_100:
[----:B------:R-:W-:Y:S05]  /*3420*/  BSYNC B1 ;  /* 0x0000000000017941 */ /* 0x000fea0003800000 */
.L_x_99:
[----:B------:R-:W-:Y:S01]  /*3430*/  @!P3 IMAD R55, R55, R88, R15 ;  /* 0x000000583737b224 */ /* 0x000fe200078e020f */
[----:B------:R-:W-:Y:S04]  /*3440*/  BSSY B1, `(.L_x_101) ;  /* 0x0000006000017945 */ /* 0x000fe80003800000 */
[----:B------:R0:W-:Y:S01]  /*3450*/  @!P3 STG.E.U8 desc[UR36][R6.64+0x39], R55 ;  /* 0x000039370600b986 */ /* 0x0001e2000c101124 */
[----:B------:R-:W-:Y:S05]  /*3460*/  @P5 BRA `(.L_x_102) ;  /* 0x00000000000c5947 */ /* 0x000fea0003800000 */
[----:B------:R-:W5:Y:S02]  /*3470*/  LDG.E.U8 R90, desc[UR36][R8.64+0x40] ;  /* 0x00004024085a7981 */ /* 0x000f64000c1e1100 */
[----:B-----5:R-:W-:-:S05]  /*3480*/  PRMT R12, R90, 0x8880, RZ ;  /* 0x000088805a0c7816 */ /* 0x020fca00000000ff */
[----:B------:R-:W-:-:S07]  /*3490*/  IMAD R15, R12, R89, RZ ;  /* 0x000000590c0f7224 */ /* 0x000fce00078e02ff */
.L_x_102:
[----:B------:R-:W-:Y:S05]  /*34a0*/  BSYNC B1 ;  /* 0x0000000000017941 */ /* 0x000fea0003800000 */
.L_x_101:
[----:B---3--:R-:W-:Y:S01]  /*34b0*/  @!P5 IMAD R13, R56, R88, R15 ;  /* 0x00000058380dd224 */ /* 0x008fe200078e020f */
[----:B------:R-:W-:Y:S04]  /*34c0*/  BSSY B1, `(.L_x_103) ;  /* 0x0000006000017945 */ /* 0x000fe80003800000 */
[----:B------:R3:W-:Y:S01]  /*34d0*/  @!P5 STG.E.U8 desc[UR36][R4.64+0x40], R13 ;  /* 0x0000400d0400d986 */ /* 0x0007e2000c101124 */
[----:B------:R-:W-:Y:S05]  /*34e0*/  @P2 BRA `(.L_x_104) ;  /* 0x00000000000c2947 */ /* 0x000fea0003800000 */
[----:B------:R-:W5:Y:S02]  /*34f0*/  LDG.E.U8 R90, desc[UR36][R8.64+0x41] ;  /* 0x00004124085a7981 */ /* 0x000f64000c1e1100 */
[----:B-----5:R-:W-:-:S05]  /*3500*/  PRMT R12, R90, 0x8880, RZ ;  /* 0x000088805a0c7816 */ /* 0x020fca00000000ff */
[----:B------:R-:W-:-:S07]  /*3510*/  IMAD R15, R12, R89, RZ ;  /* 0x000000590c0f7224 */ /* 0x000fce00078e02ff */
.L_x_104:
[----:B------:R-:W-:Y:S05]  /*3520*/  BSYNC B1 ;  /* 0x0000000000017941 */ /* 0x000fea0003800000 */
.L_x_103:
        /* <DEDUP_REMOVED lines=11> */
.L_x_106:
[----:B------:R-:W-:Y:S05]  /*35e0*/  BSYNC B1 ;  /* 0x0000000000017941 */ /* 0x000fea0003800000 */
.L_x_105:
[----:B---3--:R-:W-:Y:S01]  /*35f0*/  @!P4 IMAD R13, R58, R88, R15 ;  /* 0x000000583a0dc224 */ /* 0x008fe200078e020f */
[----:B------:R-:W-:Y:S04]  /*3600*/  BSSY B1, `(.L_x_107) ;  /* 0x0000006000017945 */ /* 0x000fe80003800000 */
[----:B------:R3:W-:Y:S01]  /*3610*/  @!P4 STG.E.U8 desc[UR36][R6.64+0x40], R13 ;  /* 0x0000400d0600c986 */ /* 0x0007e2000c101124 */
[----:B------:R-:W-:Y:S05]  /*3620*/  @P3 BRA `(.L_x_108) ;  /* 0x00000000000c3947 */ /* 0x000fea0003800000 */
[----:B------:R-:W5:Y:S02]  /*3630*/  LDG.E.U8 R90, desc[UR36][R10.64+0x41] ;  /* 0x000041240a5a7981 */ /* 0x000f64000c1e1100 */
[----:B-----5:R-:W-:-:S05]  /*3640*/  PRMT R12, R90, 0x8880, RZ ;  /* 0x000088805a0c7816 */ /* 0x020fca00000000ff */
[----:B------:R-:W-:-:S07]  /*3650*/  IMAD R15, R12, R89, RZ ;  /* 0x000000590c0f7224 */ /* 0x000fce00078e02ff */
.L_x_108:
[----:B------:R-:W-:Y:S05]  /*3660*/  BSYNC B1 ;  /* 0x0000000000017941 */ /* 0x000fea0003800000 */
.L_x_107:
[----:B------:R-:W-:Y:S01]  /*3670*/  @!P3 IMAD R59, R59, R88, R15 ;  /* 0x000000583b3bb224 */ /* 0x000fe200078e020f */
[----:B------:R-:W-:Y:S04]  /*3680*/  BSSY B1, `(.L_x_109) ;  /* 0x0000006000017945 */ /* 0x000fe80003800000 */
[----:B------:R0:W-:Y:S01]  /*3690*/  @!P3 STG.E.U8 desc[UR36][R6.64+0x41], R59 ;  /* 0x0000413b0600b986 */ /* 0x0001e2000c101124 */
[----:B------:R-:W-:Y:S05]  /*36a0*/  @P5 BRA `(.L_x_110) ;  /* 0x00000000000c5947 */ /* 0x000fea0003800000 */
[----:B------:R-:W5:Y:S02]  /*36b0*/  LDG.E.U8 R90, desc[UR36][R8.64+0x48] ;  /* 0x00004824085a7981 */ /* 0x000f64000c1e1100 */
[----:B-----5:R-:W-:-:S05]  /*36c0*/  PRMT R12, R90, 0x8880, RZ ;  /* 0x000088805a0c7816 */ /* 0x020fca00000000ff */
[----:B------:R-:W-:-:S07]  /*36d0*/  IMAD R15, R12, R89, RZ ;  /* 0x000000590c0f7224 */ /* 0x000fce00078e02ff */
.L_x_110:
[----:B------:R-:W-:Y:S05]  /*36e0*/  BSYNC B1 ;  /* 0x0000000000017941 */ /* 0x000fea0003800000 */
.L_x_109:
[----:B---3--:R-:W-:Y:S01]  /*36f0*/  @!P5 IMAD R13, R60, R88, R15 ;  /* 0x000000583c0dd224 */ /* 0x008fe200078e020f */
[----:B------:R-:W-:Y:S04]  /*3700*/  BSSY B1, `(.L_x_111) ;  /* 0x0000006000017945 */ /* 0x000fe80003800000 */
[----:B------:R3:W-:Y:S01]  /*3710*/  @!P5 STG.E.U8 desc[UR36][R4.64+0x48], R13 ;  /* 0x0000480d0400d986 */ /* 0x0007e2000c101124 */
[----:B------:R-:W-:Y:S05]  /*3720*/  @P2 BRA `(.L_x_112) ;  /* 0x00000000000c2947 */ /* 0x000fea0003800000 */
[----:B------:R-:W5:Y:S02]  /*3730*/  LDG.E.U8 R90, desc[UR36][R8.64+0x49] ;  /* 0x00004924085a7981 */ /* 0x000f64000c1e1100 */
[----:B-----5:R-:W-:-:S05]  /*3740*/  PRMT R12, R90, 0x8880, RZ ;  /* 0x000088805a0c7816 */ /* 0x020fca00000000ff */
[----:B------:R-:W-:-:S07]  /*3750*/  IMAD R15, R12, R89, RZ ;  /* 0x000000590c0f7224 */ /* 0x000fce00078e02ff */
.L_x_112:
[----:B------:R-:W-:Y:S05]  /*3760*/  BSYNC B1 ;  /* 0x0000000000017941 */ /* 0x000fea0003800000 */
.L_x_111:
        /* <DEDUP_REMOVED lines=11> */
.L_x_114:
[----:B------:R-:W-:Y:S05]  /*3820*/  BSYNC B1 ;  /* 0x0000000000017941 */ /* 0x000fea0003800000 */
.L_x_113:
[----:B---3--:R-:W-:Y:S01]  /*3830*/  @!P4 IMAD R13, R62, R88, R15 ;  /* 0x000000583e0dc224 */ /* 0x008fe200078e020f */
[----:B------:R-:W-:Y:S04]  /*3840*/  BSSY B1, `(.L_x_115) ;  /* 0x0000006000017945 */ /* 0x000fe80003800000 */
[----:B------:R3:W-:Y:S01]  /*3850*/  @!P4 STG.E.U8 desc[UR36][R6.64+0x48], R13 ;  /* 0x0000480d0600c986 */ /* 0x0007e2000c101124 */
[----:B------:R-:W-:Y:S05]  /*3860*/  @P3 BRA `(.L_x_116) ;  /* 0x00000000000c3947 */ /* 0x000fea0003800000 */
[----:B------:R-:W5:Y:S02]  /*3870*/  LDG.E.U8 R90, desc[UR36][R10.64+0x49] ;  /* 0x000049240a5a7981 */ /* 0x000f64000c1e1100 */
[----:B-----5:R-:W-:-:S05]  /*3880*/  PRMT R12, R90, 0x8880, RZ ;  /* 0x000088805a0c7816 */ /* 0x020fca00000000ff */
[----:B------:R-:W-:-:S07]  /*3890*/  IMAD R15, R12, R89, RZ ;  /* 0x000000590c0f7224 */ /* 0x000fce00078e02ff */
.L_x_116:
[----:B------:R-:W-:Y:S05]  /*38a0*/  BSYNC B1 ;  /* 0x0000000000017941 */ /* 0x000fea0003800000 */
.L_x_115:
[----:B------:R-:W-:Y:S01]  /*38b0*/  @!P3 IMAD R63, R63, R88, R15 ;  /* 0x000000583f3fb224 */ /* 0x000fe200078e020f */
[----:B------:R-:W-:Y:S04]  /*38c0*/  BSSY B1, `(.L_x_117) ;  /* 0x0000006000017945 */ /* 0x000fe80003800000 */
[----:B------:R0:W-:Y:S01]  /*38d0*/  @!P3 STG.E.U8 desc[UR36][R6.64+0x49], R63 ;  /* 0x0000493f0600b986 */ /* 0x0001e2000c101124 */
[----:B------:R-:W-:Y:S05]  /*38e0*/  @P5 BRA `(.L_x_118) ;  /* 0x00000000000c5947 */ /* 0x000fea0003800000 */
[----:B------:R-:W5:Y:S02]  /*38f0*/  LDG.E.U8 R90, desc[UR36][R8.64+0x50] ;  /* 0x00005024085a7981 */ /* 0x000f64000c1e1100 */
[----:B-----5:R-:W-:-:S05]  /*3900*/  PRMT R12, R90, 0x8880, RZ ;  /* 0x000088805a0c7816 */ /* 0x020fca00000000ff */
[----:B------:R-:W-:-:S07]  /*3910*/  IMAD R15, R12, R89, RZ ;  /* 0x000000590c0f7224 */ /* 0x000fce00078e02ff */
.L_x_118:
[----:B------:R-:W-:Y:S05]  /*3920*/  BSYNC B1 ;  /* 0x0000000000017941 */ /* 0x000fea0003800000 */
.L_x_117:
[----:B---3--:R-:W-:Y:S01]  /*3930*/  @!P5 IMAD R13, R64, R88, R15 ;  /* 0x00000058400dd224 */ /* 0x008fe200078e020f */
[----:B------:R-:W-:Y:S04]  /*3940*/  BSSY B1, `(.L_x_119) ;  /* 0x0000006000017945 */ /* 0x000fe80003800000 */
[----:B------:R3:W-:Y:S01]  /*3950*/  @!P5 STG.E.U8 desc[UR36][R4.64+0x50], R13 ;  /* 0x0000500d0400d986 */ /* 0x0007e2000c101124 */
[----:B------:R-:W-:Y:S05]  /*3960*/  @P2 BRA `(.L_x_120) ;  /* 0x00000000000c2947 */ /* 0x000fea0003800000 */
[----:B------:R-:W5:Y:S02]  /*3970*/  LDG.E.U8 R90, desc[UR36][R8.64+0x51] ;  /* 0x00005124085a7981 */ /* 0x000f64000c1e1100 */
[----:B-----5:R-:W-:-:S05]  /*3980*/  PRMT R12, R90, 0x8880, RZ ;  /* 0x000088805a0c7816 */ /* 0x020fca00000000ff */
[----:B------:R-:W-:-:S07]  /*3990*/  IMAD R15, R12, R89, RZ ;  /* 0x000000590c0f7224 */ /* 0x000fce00078e02ff */
.L_x_120:
[----:B------:R-:W-:Y:S05]  /*39a0*/  BSYNC B1 ;  /* 0x0000000000017941 */ /* 0x000fea0003800000 */
.L_x_119:
        /* <DEDUP_REMOVED lines=11> */
.L_x_122:
[----:B------:R-:W-:Y:S05]  /*3a60*/  BSYNC B1 ;  /* 0x0000000000017941 */ /* 0x000fea0003800000 */
.L_x_121:
[----:B---3--:R-:W-:Y:S01]  /*3a70*/  @!P4 IMAD R13, R66, R88, R15 ;  /* 0x00000058420dc224 */ /* 0x008fe200078e020f */
[----:B------:R-:W-:Y:S04]  /*3a80*/  BSSY B1, `(.L_x_123) ;  /* 0x0000006000017945 */ /* 0x000fe80003800000 */
[----:B------:R3:W-:Y:S01]  /*3a90*/  @!P4 STG.E.U8 desc[UR36][R6.64+0x50], R13 ;  /* 0x0000500d0600c986 */ /* 0x0007e2000c101124 */
[----:B------:R-:W-:Y:S05]  /*3aa0*/  @P3 BRA `(.L_x_124) ;  /* 0x00000000000c3947 */ /* 0x000fea0003800000 */
[----:B------:R-:W5:Y:S02]  /*3ab0*/  LDG.E.U8 R90, desc[UR36][R10.64+0x51] ;  /* 0x000051240a5a7981 */ /* 0x000f64000c1e1100 */
[----:B-----5:R-:W-:-:S05]  /*3ac0*/  PRMT R12, R90, 0x8880, RZ ;  /* 0x000088805a0c7816 */ /* 0x020fca00000000ff */
[----:B------:R-:W-:-:S07]  /*3ad0*/  IMAD R15, R12, R89, RZ ;  /* 0x000000590c0f7224 */ /* 0x000fce00078e02ff */
.L_x_124:
[----:B------:R-:W-:Y:S05]  /*3ae0*/  BSYNC B1 ;  /* 0x0000000000017941 */ /* 0x000fea0003800000 */
.L_x_123:
[----:B------:R-:W-:Y:S01]  /*3af0*/  @!P3 IMAD R67, R67, R88, R15 ;  /* 0x000000584343b224 */ /* 0x000fe200078e020f */
[----:B------:R-:W-:Y:S04]  /*3b00*/  BSSY B1, `(.L_x_125) ;  /* 0x0000006000017945 */ /* 0x000fe80003800000 */
[----:B------:R0:W-:Y:S01]  /*3b10*/  @!P3 STG.E.U8 desc[UR36][R6.64+0x51], R67 ;  /* 0x000051430600b986 */ /* 0x0001e2000c101124 */
[----:B------:R-:W-:Y:S05]  /*3b20*/  @P5 BRA `(.L_x_126) ;  /* 0x00000000000c5947 */ /* 0x000fea0003800000 */
[----:B------:R-:W5:Y:S02]  /*3b30*/  LDG.E.U8 R90, desc[UR36][R8.64+0x58] ;  /* 0x00005824085a7981 */ /* 0x000f64000c1e1100 */
[----:B-----5:R-:W-:-:S05]  /*3b40*/  PRMT R12, R90, 0x8880, RZ ;  /* 0x000088805a0c7816 */ /* 0x020fca00000000ff */
[----:B------:R-:W-:-:S07]  /*3b50*/  IMAD R15, R12, R89, RZ ;  /* 0x000000590c0f7224 */ /* 0x000fce00078e02ff */
.L_x_126:
[----:B------:R-:W-:Y:S05]  /*3b60*/  BSYNC B1 ;  /* 0x0000000000017941 */ /* 0x000fea0003800000 */
.L_x_125:
[----:B---3--:R-:W-:Y:S01]  /*3b70*/  @!P5 IMAD R13, R68, R88, R15 ;  /* 0x00000058440dd224 */ /* 0x008fe200078e020f */
[----:B------:R-:W-:Y:S04]  /*3b80*/  BSSY B1, `(.L_x_127) ;  /* 0x0000006000017945 */ /* 0x000fe80003800000 */
[----:B------:R3:W-:Y:S01]  /*3b90*/  @!P5 STG.E.U8 desc[UR36][R4.64+0x58], R13 ;  /* 0x0000580d0400d986 */ /* 0x0007e2000c101124 */
[----:B------:R-:W-:Y:S05]  /*3ba0*/  @P2 BRA `(.L_x_128) ;  /* 0x00000000000c2947 */ /* 0x000fea0003800000 */
[----:B------:R-:W5:Y:S02]  /*3bb0*/  LDG.E.U8 R90, desc[UR36][R8.64+0x59] ;  /* 0x00005924085a7981 */ /* 0x000f64000c1e1100 */
[----:B-----5:R-:W-:-:S05]  /*3bc0*/  PRMT R12, R90, 0x8880, RZ ;  /* 0x000088805a0c7816 */ /* 0x020fca00000000ff */
[----:B------:R-:W-:-:S07]  /*3bd0*/  IMAD R15, R12, R89, RZ ;  /* 0x000000590c0f7224 */ /* 0x000fce00078e02ff */
.L_x_128:
[----:B------:R-:W-:Y:S05]  /*3be0*/  BSYNC B1 ;  /* 0x0000000000017941 */ /* 0x000fea0003800000 */
.L_x_127:
        /* <DEDUP_REMOVED lines=11> */
.L_x_130:
[----:B------:R-:W-:Y:S05]  /*3ca0*/  BSYNC B1 ;  /* 0x0000000000017941 */ /* 0x000fea0003800000 */
.L_x_129:
[----:B---3--:R-:W-:Y:S01]  /*3cb0*/  @!P4 IMAD R13, R70, R88, R15 ;  /* 0x00000058460dc224 */ /* 0x008fe200078e020f */
[----:B------:R-:W-:Y:S04]  /*3cc0*/  BSSY B1, `(.L_x_131) ;  /* 0x0000006000017945 */ /* 0x000fe80003800000 */
[----:B------:R3:W-:Y:S01]  /*3cd0*/  @!P4 STG.E.U8 desc[UR36][R6.64+0x58], R13 ;  /* 0x0000580d0600c986 */ /* 0x0007e2000c101124 */
[----:B------:R-:W-:Y:S05]  /*3ce0*/  @P3 BRA `(.L_x_132) ;  /* 0x00000000000c3947 */ /* 0x000fea0003800000 */
[----:B------:R-:W5:Y:S02]  /*3cf0*/  LDG.E.U8 R90, desc[UR36][R10.64+0x59] ;  /* 0x000059240a5a7981 */ /* 0x000f64000c1e1100 */
[----:B-----5:R-:W-:-:S05]  /*3d00*/  PRMT R12, R90, 0x8880, RZ ;  /* 0x000088805a0c7816 */ /* 0x020fca00000000ff */
[----:B------:R-:W-:-:S07]  /*3d10*/  IMAD R15, R12, R89, RZ ;  /* 0x000000590c0f7224 */ /* 0x000fce00078e02ff */
.L_x_132:
[----:B------:R-:W-:Y:S05]  /*3d20*/  BSYNC B1 ;  /* 0x0000000000017941 */ /* 0x000fea0003800000 */
.L_x_131:
[----:B------:R-:W-:Y:S01]  /*3d30*/  @!P3 IMAD R71, R71, R88, R15 ;  /* 0x000000584747b224 */ /* 0x000fe200078e020f */
[----:B------:R-:W-:Y:S04]  /*3d40*/  BSSY B1, `(.L_x_133) ;  /* 0x0000006000017945 */ /* 0x000fe80003800000 */
[----:B------:R0:W-:Y:S01]  /*3d50*/  @!P3 STG.E.U8 desc[UR36][R6.64+0x59], R71 ;  /* 0x000059470600b986 */ /* 0x0001e2000c101124 */
[----:B------:R-:W-:Y:S05]  /*3d60*/  @P5 BRA `(.L_x_134) ;  /* 0x00000000000c5947 */ /* 0x000fea0003800000 */
[----:B------:R-:W5:Y:S02]  /*3d70*/  LDG.E.U8 R90, desc[UR36][R8.64+0x60] ;  /* 0x00006024085a7981 */ /* 0x000f64000c1e1100 */
[----:B-----5:R-:W-:-:S05]  /*3d80*/  PRMT R12, R90, 0x8880, RZ ;  /* 0x000088805a0c7816 */ /* 0x020fca00000000ff */
[----:B------:R-:W-:-:S07]  /*3d90*/  IMAD R15, R12, R89, RZ ;  /* 0x000000590c0f7224 */ /* 0x000fce00078e02ff */
.L_x_134:
[----:B------:R-:W-:Y:S05]  /*3da0*/  BSYNC B1 ;  /* 0x0000000000017941 */ /* 0x000fea0003800000 */
.L_x_133:
[----:B---3--:R-:W-:Y:S01]  /*3db0*/  @!P5 IMAD R13, R72, R88, R15 ;  /* 0x00000058480dd224 */ /* 0x008fe200078e020f */
[----:B------:R-:W-:Y:S04]  /*3dc0*/  BSSY B1, `(.L_x_135) ;  /* 0x0000006000017945 */ /* 0x000fe80003800000 */
[----:B------:R3:W-:Y:S01]  /*3dd0*/  @!P5 STG.E.U8 desc[UR36][R4.64+0x60], R13 ;  /* 0x0000600d0400d986 */ /* 0x0007e2000c101124 */
[----:B------:R-:W-:Y:S05]  /*3de0*/  @P2 BRA `(.L_x_136) ;  /* 0x00000000000c2947 */ /* 0x000fea0003800000 */
[----:B------:R-:W5:Y:S02]  /*3df0*/  LDG.E.U8 R90, desc[UR36][R8.64+0x61] ;  /* 0x00006124085a7981 */ /* 0x000f64000c1e1100 */
[----:B-----5:R-:W-:-:S05]  /*3e00*/  PRMT R12, R90, 0x8880, RZ ;  /* 0x000088805a0c7816 */ /* 0x020fca00000000ff */
[----:B------:R-:W-:-:S07]  /*3e10*/  IMAD R15, R12, R89, RZ ;  /* 0x000000590c0f7224 */ /* 0x000fce00078e02ff */
.L_x_136:
[----:B------:R-:W-:Y:S05]  /*3e20*/  BSYNC B1 ;  /* 0x0000000000017941 */ /* 0x000fea0003800000 */
.L_x_135:
        /* <DEDUP_REMOVED lines=11> */
.L_x_138:
[----:B------:R-:W-:Y:S05]  /*3ee0*/  BSYNC B1 ;  /* 0x0000000000017941 */ /* 0x000fea0003800000 */
.L_x_137:
[----:B---3--:R-:W-:Y:S01]  /*3ef0*/  @!P4 IMAD R13, R74, R88, R15 ;  /* 0x000000584a0dc224 */ /* 0x008fe200078e020f */
[----:B------:R-:W-:Y:S04]  /*3f00*/  BSSY B1, `(.L_x_139) ;  /* 0x0000006000017945 */ /* 0x000fe80003800000 */
[----:B------:R3:W-:Y:S01]  /*3f10*/  @!P4 STG.E.U8 desc[UR36][R6.64+0x60], R13 ;  /* 0x0000600d0600c986 */ /* 0x0007e2000c101124 */
[----:B------:R-:W-:Y:S05]  /*3f20*/  @P3 BRA `(.L_x_140) ;  /* 0x00000000000c3947 */ /* 0x000fea0003800000 */
[----:B------:R-:W5:Y:S02]  /*3f30*/  LDG.E.U8 R90, desc[UR36][R10.64+0x61] ;  /* 0x000061240a5a7981 */ /* 0x000f64000c1e1100 */
[----:B-----5:R-:W-:-:S05]  /*3f40*/  PRMT R12, R90, 0x8880, RZ ;  /* 0x000088805a0c7816 */ /* 0x020fca00000000ff */
[----:B------:R-:W-:-:S07]  /*3f50*/  IMAD R15, R12, R89, RZ ;  /* 0x000000590c0f7224 */ /* 0x000fce00078e02ff */
.L_x_140:
[----:B------:R-:W-:Y:S05]  /*3f60*/  BSYNC B1 ;  /* 0x0000000000017941 */ /* 0x000fea0003800000 */
.L_x_139:
[----:B------:R-:W-:Y:S01]  /*3f70*/  @!P3 IMAD R75, R75, R88, R15 ;  /* 0x000000584b4bb224 */ /* 0x000fe200078e020f */
[----:B------:R-:W-:Y:S04]  /*3f80*/  BSSY B1, `(.L_x_141) ;  /* 0x0000006000017945 */ /* 0x000fe80003800000 */
[----:B------:R0:W-:Y:S01]  /*3f90*/  @!P3 STG.E.U8 desc[UR36][R6.64+0x61], R75 ;  /* 0x0000614b0600b986 */ /* 0x0001e2000c101124 */
[----:B------:R-:W-:Y:S05]  /*3fa0*/  @P5 BRA `(.L_x_142) ;  /* 0x00000000000c5947 */ /* 0x000fea0003800000 */
[----:B------:R-:W5:Y:S02]  /*3fb0*/  LDG.E.U8 R90, desc[UR36][R8.64+0x68] ;  /* 0x00006824085a7981 */ /* 0x000f64000c1e1100 */
[----:B-----5:R-:W-:-:S05]  /*3fc0*/  PRMT R12, R90, 0x8880, RZ ;  /* 0x000088805a0c7816 */ /* 0x020fca00000000ff */
[----:B------:R-:W-:-:S07]  /*3fd0*/  IMAD R15, R12, R89, RZ ;  /* 0x000000590c0f7224 */ /* 0x000fce00078e02ff */
.L_x_142:
[----:B------:R-:W-:Y:S05]  /*3fe0*/  BSYNC B1 ;  /* 0x0000000000017941 */ /* 0x000fea0003800000 */
.L_x_141:
[----:B---3--:R-:W-:Y:S01]  /*3ff0*/  @!P5 IMAD R13, R76, R88, R15 ;  /* 0x000000584c0dd224 */ /* 0x008fe200078e020f */
[----:B------:R-:W-:Y:S04]  /*4000*/  BSSY B1, `(.L_x_143) ;  /* 0x0000006000017945 */ /* 0x000fe80003800000 */
[----:B------:R3:W-:Y:S01]  /*4010*/  @!P5 STG.E.U8 desc[UR36][R4.64+0x68], R13 ;  /* 0x0000680d0400d986 */ /* 0x0007e2000c101124 */
[----:B------:R-:W-:Y:S05]  /*4020*/  @P2 BRA `(.L_x_144) ;  /* 0x00000000000c2947 */ /* 0x000fea0003800000 */
[----:B------:R-:W5:Y:S02]  /*4030*/  LDG.E.U8 R90, desc[UR36][R8.64+0x69] ;  /* 0x00006924085a7981 */ /* 0x000f64000c1e1100 */
[----:B-----5:R-:W-:-:S05]  /*4040*/  PRMT R12, R90, 0x8880, RZ ;  /* 0x000088805a0c7816 */ /* 0x020fca00000000ff */
[----:B------:R-:W-:-:S07]  /*4050*/  IMAD R15, R12, R89, RZ ;  /* 0x000000590c0f7224 */ /* 0x000fce00078e02ff */
.L_x_144:
[----:B------:R-:W-:Y:S05]  /*4060*/  BSYNC B1 ;  /* 0x0000000000017941 */ /* 0x000fea0003800000 */
.L_x_143:
        /* <DEDUP_REMOVED lines=11> */
.L_x_146:
[----:B------:R-:W-:Y:S05]  /*4120*/  BSYNC B1 ;  /* 0x0000000000017941 */ /* 0x000fea0003800000 */
.L_x_145:
[----:B---3--:R-:W-:Y:S01]  /*4130*/  @!P4 IMAD R13, R78, R88, R15 ;  /* 0x000000584e0dc224 */ /* 0x008fe200078e020f */
[----:B------:R-:W-:Y:S04]  /*4140*/  BSSY B1, `(.L_x_147) ;  /* 0x0000006000017945 */ /* 0x000fe80003800000 */
[----:B------:R3:W-:Y:S01]  /*4150*/  @!P4 STG.E.U8 desc[UR36][R6.64+0x68], R13 ;  /* 0x0000680d0600c986 */ /* 0x0007e2000c101124 */
[----:B------:R-:W-:Y:S05]  /*4160*/  @P3 BRA `(.L_x_148) ;  /* 0x00000000000c3947 */ /* 0x000fea0003800000 */
[----:B------:R-:W5:Y:S02]  /*4170*/  LDG.E.U8 R90, desc[UR36][R10.64+0x69] ;  /* 0x000069240a5a7981 */ /* 0x000f64000c1e1100 */
[----:B-----5:R-:W-:-:S05]  /*4180*/  PRMT R12, R90, 0x8880, RZ ;  /* 0x000088805a0c7816 */ /* 0x020fca00000000ff */
[----:B------:R-:W-:-:S07]  /*4190*/  IMAD R15, R12, R89, RZ ;  /* 0x000000590c0f7224 */ /* 0x000fce00078e02ff */
.L_x_148:
[----:B------:R-:W-:Y:S05]  /*41a0*/  BSYNC B1 ;  /* 0x0000000000017941 */ /* 0x000fea0003800000 */
.L_x_147:
[----:B------:R-:W-:Y:S01]  /*41b0*/  @!P3 IMAD R79, R79, R88, R15 ;  /* 0x000000584f4fb224 */ /* 0x000fe200078e020f */
[----:B------:R-:W-:Y:S04]  /*41c0*/  BSSY B1, `(.L_x_149) ;  /* 0x0000006000017945 */ /* 0x000fe80003800000 */
[----:B------:R0:W-:Y:S01]  /*41d0*/  @!P3 STG.E.U8 desc[UR36][R6.64+0x69], R79 ;  /* 0x0000694f0600b986 */ /* 0x0001e2000c101124 */
[----:B------:R-:W-:Y:S05]  /*41e0*/  @P5 BRA `(.L_x_150) ;  /* 0x00000000000c5947 */ /* 0x000fea0003800000 */
[----:B------:R-:W5:Y:S02]  /*41f0*/  LDG.E.U8 R90, desc[UR36][R8.64+0x70] ;  /* 0x00007024085a7981 */ /* 0x000f64000c1e1100 */
[----:B-----5:R-:W-:-:S05]  /*4200*/  PRMT R12, R90, 0x8880, RZ ;  /* 0x000088805a0c7816 */ /* 0x020fca00000000ff */
[----:B------:R-:W-:-:S07]  /*4210*/  IMAD R15, R12, R89, RZ ;  /* 0x000000590c0f7224 */ /* 0x000fce00078e02ff */
.L_x_150:
[----:B------:R-:W-:Y:S05]  /*4220*/  BSYNC B1 ;  /* 0x0000000000017941 */ /* 0x000fea0003800000 */
.L_x_149:
[----:B---3--:R-:W-:Y:S01]  /*4230*/  @!P5 IMAD R13, R80, R88, R15 ;  /* 0x00000058500dd224 */ /* 0x008fe200078e020f */
[----:B------:R-:W-:Y:S04]  /*4240*/  BSSY B1, `(.L_x_151) ;  /* 0x0000006000017945 */ /* 0x000fe80003800000 */
[----:B------:R3:W-:Y:S01]  /*4250*/  @!P5 STG.E.U8 desc[UR36][R4.64+0x70], R13 ;  /* 0x0000700d0400d986 */ /* 0x0007e2000c101124 */
[----:B------:R-:W-:Y:S05]  /*4260*/  @P2 BRA `(.L_x_152) ;  /* 0x00000000000c2947 */ /* 0x000fea0003800000 */
[----:B------:R-:W5:Y:S02]  /*4270*/  LDG.E.U8 R90, desc[UR36][R8.64+0x71] ;  /* 0x00007124085a7981 */ /* 0x000f64000c1e1100 */
[----:B-----5:R-:W-:-:S05]  /*4280*/  PRMT R12, R90, 0x8880, RZ ;  /* 0x000088805a0c7816 */ /* 0x020fca00000000ff */
[----:B------:R-:W-:-:S07]  /*4290*/  IMAD R15, R12, R89, RZ ;  /* 0x000000590c0f7224 */ /* 0x000fce00078e02ff */
.L_x_152:
[----:B------:R-:W-:Y:S05]  /*42a0*/  BSYNC B1 ;  /* 0x0000000000017941 */ /* 0x000fea0003800000 */
.L_x_151:
[----:B------:R-:W-:Y:S01]  /*42b0*/  ISETP.LT.OR P4, PT, R3, 0x71, !P0 ;  /* 0x000000710300780c */ /* 0x000fe20004781670 */
[----:B------:R-:W-:Y:S01]  /*42c0*/  @!P2 IMAD R81, R81, R88, R15 ;  /* 0x000000585151a224 */ /* 0x000fe200078e020f */
[----:B------:R-:W-:Y:S01]  /*42d0*/  BSSY B1, `(.L_x_153) ;  /* 0x000000a000017945 */ /* 0x000fe20003800000 */
[C---:B------:R-:W-:Y:S02]  /*42e0*/  ISETP.LT.OR P3, PT, R3.reuse, 0x72, !P0 ;  /* 0x000000720300780c */ /* 0x040fe40004761670 */
[C---:B------:R-:W-:Y:S01]  /*42f0*/  ISETP.LT.OR P5, PT, R3.reuse, 0x79, !P0 ;  /* 0x000000790300780c */ /* 0x040fe200047a1670 */
[----:B------:R0:W-:Y:S01]  /*4300*/  @!P2 STG.E.U8 desc[UR36][R4.64+0x71], R81 ;  /* 0x000071510400a986 */ /* 0x0001e2000c101124 */
[C---:B------:R-:W-:Y:S02]  /*4310*/  ISETP.LT.OR P2, PT, R3.reuse, 0x79, !P1 ;  /* 0x000000790300780c */ /* 0x040fe40004f41670 */
[----:B------:R-:W-:-:S04]  /*4320*/  ISETP.LT.OR P1, PT, R3, 0x7a, !P1 ;  /* 0x0000007a0300780c */ /* 0x000fc80004f21670 */
[----:B------:R-:W-:Y:S09]  /*4330*/  @P4 BRA `(.L_x_154) ;  /* 0x00000000000c4947 */ /* 0x000ff20003800000 */
[----:B------:R-:W5:Y:S02]  /*4340*/  LDG.E.U8 R90, desc[UR36][R10.64+0x70] ;  /* 0x000070240a5a7981 */ /* 0x000f64000c1e1100 */
[----:B-----5:R-:W-:-:S05]  /*4350*/  PRMT R12, R90, 0x8880, RZ ;  /* 0x000088805a0c7816 */ /* 0x020fca00000000ff */
[----:B------:R-:W-:-:S07]  /*4360*/  IMAD R15, R12, R89, RZ ;  /* 0x000000590c0f7224 */ /* 0x000fce00078e02ff */
.L_x_154:
[----:B------:R-:W-:Y:S05]  /*4370*/  BSYNC B1 ;  /* 0x0000000000017941 */ /* 0x000fea0003800000 */
.L_x_153:
[----:B---3--:R-:W-:Y:S01]  /*4380*/  @!P4 IMAD R13, R82, R88, R15 ;  /* 0x00000058520dc224 */ /* 0x008fe200078e020f */
[----:B------:R-:W-:Y:S04]  /*4390*/  BSSY B1, `(.L_x_155) ;  /* 0x0000006000017945 */ /* 0x000fe80003800000 */
[----:B------:R3:W-:Y:S01]  /*43a0*/  @!P4 STG.E.U8 desc[UR36][R6.64+0x70], R13 ;  /* 0x0000700d0600c986 */ /* 0x0007e2000c101124 */
[----:B------:R-:W-:Y:S05]  /*43b0*/  @P3 BRA `(.L_x_156) ;  /* 0x00000000000c3947 */ /* 0x000fea0003800000 */
[----:B------:R-:W5:Y:S02]  /*43c0*/  LDG.E.U8 R90, desc[UR36][R10.64+0x71] ;  /* 0x000071240a5a7981 */ /* 0x000f64000c1e1100 */
[----:B-----5:R-:W-:-:S05]  /*43d0*/  PRMT R12, R90, 0x8880, RZ ;  /* 0x000088805a0c7816 */ /* 0x020fca00000000ff */
[----:B------:R-:W-:-:S07]  /*43e0*/  IMAD R15, R12, R89, RZ ;  /* 0x000000590c0f7224 */ /* 0x000fce00078e02ff */
.L_x_156:
[----:B------:R-:W-:Y:S05]  /*43f0*/  BSYNC B1 ;  /* 0x0000000000017941 */ /* 0x000fea0003800000 */
.L_x_155:
[----:B------:R-:W-:Y:S01]  /*4400*/  @!P3 IMAD R83, R83, R88, R15 ;  /* 0x000000585353b224 */ /* 0x000fe200078e020f */
[----:B------:R-:W-:Y:S04]  /*4410*/  BSSY B1, `(.L_x_157) ;  /* 0x0000006000017945 */ /* 0x000fe80003800000 */
[----:B------:R0:W-:Y:S01]  /*4420*/  @!P3 STG.E.U8 desc[UR36][R6.64+0x71], R83 ;  /* 0x000071530600b986 */ /* 0x0001e2000c101124 */
[----:B------:R-:W-:Y:S05]  /*4430*/  @P2 BRA `(.L_x_158) ;  /* 0x00000000000c2947 */ /* 0x000fea0003800000 */
[----:B------:R-:W5:Y:S02]  /*4440*/  LDG.E.U8 R90, desc[UR36][R8.64+0x78] ;  /* 0x00007824085a7981 */ /* 0x000f64000c1e1100 */
[----:B-----5:R-:W-:-:S05]  /*4450*/  PRMT R12, R90, 0x8880, RZ ;  /* 0x000088805a0c7816 */ /* 0x020fca00000000ff */
[----:B------:R-:W-:-:S07]  /*4460*/  IMAD R15, R12, R89, RZ ;  /* 0x000000590c0f7224 */ /* 0x000fce00078e02ff */
.L_x_158:
[----:B------:R-:W-:Y:S05]  /*4470*/  BSYNC B1 ;  /* 0x0000000000017941 */ /* 0x000fea0003800000 */
.L_x_157:
[----:B---3--:R-:W-:Y:S01]  /*4480*/  @!P2 IMAD R13, R84, R88, R15 ;  /* 0x00000058540da224 */ /* 0x008fe200078e020f */
[----:B------:R-:W-:Y:S04]  /*4490*/  BSSY B1, `(.L_x_159) ;  /* 0x0000006000017945 */ /* 0x000fe80003800000 */
[----:B------:R3:W-:Y:S01]  /*44a0*/  @!P2 STG.E.U8 desc[UR36][R4.64+0x78], R13 ;  /* 0x0000780d0400a986 */ /* 0x0007e2000c101124 */
[----:B------:R-:W-:Y:S05]  /*44b0*/  @P1 BRA `(.L_x_160) ;  /* 0x00000000000c1947 */ /* 0x000fea0003800000 */
[----:B------:R-:W5:Y:S02]  /*44c0*/  LDG.E.U8 R90, desc[UR36][R8.64+0x79] ;  /* 0x00007924085a7981 */ /* 0x000f64000c1e1100 */
[----:B-----5:R-:W-:-:S05]  /*44d0*/  PRMT R12, R90, 0x8880, RZ ;  /* 0x000088805a0c7816 */ /* 0x020fca00000000ff */
[----:B------:R-:W-:-:S07]  /*44e0*/  IMAD R15, R12, R89, RZ ;  /* 0x000000590c0f7224 */ /* 0x000fce00078e02ff */
.L_x_160:
[----:B------:R-:W-:Y:S05]  /*44f0*/  BSYNC B1 ;  /* 0x0000000000017941 */ /* 0x000fea0003800000 */
.L_x_159:
[----:B------:R-:W-:Y:S01]  /*4500*/  @!P1 IMAD R85, R85, R88, R15 ;  /* 0x0000005855559224 */ /* 0x000fe200078e020f */
[----:B------:R-:W-:Y:S04]  /*4510*/  BSSY B1, `(.L_x_161) ;  /* 0x0000006000017945 */ /* 0x000fe80003800000 */
[----:B------:R0:W-:Y:S01]  /*4520*/  @!P1 STG.E.U8 desc[UR36][R4.64+0x79], R85 ;  /* 0x0000795504009986 */ /* 0x0001e2000c101124 */
[----:B------:R-:W-:Y:S05]  /*4530*/  @P5 BRA `(.L_x_162) ;  /* 0x00000000000c5947 */ /* 0x000fea0003800000 */
[----:B------:R-:W0:Y:S02]  /*4540*/  LDG.E.U8 R90, desc[UR36][R10.64+0x78] ;  /* 0x000078240a5a7981 */ /* 0x000e24000c1e1100 */
[----:B0123--:R-:W-:-:S05]  /*4550*/  PRMT R4, R90, 0x8880, RZ ;  /* 0x000088805a047816 */ /* 0x00ffca00000000ff */
[----:B------:R-:W-:-:S07]  /*4560*/  IMAD R15, R4, R89, RZ ;  /* 0x00000059040f7224 */ /* 0x000fce00078e02ff */
.L_x_162:
[----:B------:R-:W-:Y:S05]  /*4570*/  BSYNC B1 ;  /* 0x0000000000017941 */ /* 0x000fea0003800000 */
.L_x_161:
[----:B0123--:R-:W-:Y:S01]  /*4580*/  @!P5 IMAD R5, R86, R88, R15 ;  /* 0x000000585605d224 */ /* 0x00ffe200078e020f */
[----:B------:R-:W-:Y:S01]  /*4590*/  ISETP.LT.OR P0, PT, R3, 0x7a, !P0 ;  /* 0x0000007a0300780c */ /* 0x000fe20004701670 */
[----:B------:R-:W-:Y:S03]  /*45a0*/  BSSY B1, `(.L_x_163) ;  /* 0x0000006000017945 */ /* 0x000fe60003800000 */
[----:B------:R0:W-:Y:S09]  /*45b0*/  @!P5 STG.E.U8 desc[UR36][R6.64+0x78], R5 ;  /* 0x000078050600d986 */ /* 0x0001f2000c101124 */
[----:B------:R-:W-:Y:S05]  /*45c0*/  @P0 BRA `(.L_x_164) ;  /* 0x00000000000c0947 */ /* 0x000fea0003800000 */
[----:B------:R-:W2:Y:S02]  /*45d0*/  LDG.E.U8 R90, desc[UR36][R10.64+0x79] ;  /* 0x000079240a5a7981 */ /* 0x000ea4000c1e1100 */
[----:B--2---:R-:W-:-:S05]  /*45e0*/  PRMT R4, R90, 0x8880, RZ ;  /* 0x000088805a047816 */ /* 0x004fca00000000ff */
[----:B------:R-:W-:-:S07]  /*45f0*/  IMAD R15, R4, R89, RZ ;  /* 0x00000059040f7224 */ /* 0x000fce00078e02ff */
.L_x_164:
[----:B------:R-:W-:Y:S05]  /*4600*/  BSYNC B1 ;  /* 0x0000000000017941 */ /* 0x000fea0003800000 */
.L_x_163:
[----:B------:R-:W-:Y:S01]  /*4610*/  IMAD R15, R87, R88, R15 ;  /* 0x00000058570f7224 */ /* 0x000fe200078e020f */
[----:B------:R-:W-:Y:S06]  /*4620*/  @P0 BRA `(.L_x_165) ;  /* 0x0000000c00100947 */ /* 0x000fec0003800000 */
[----:B------:R1:W-:Y:S01]  /*4630*/  STG.E.U8 desc[UR36][R6.64+0x79], R15 ;  /* 0x0000790f06007986 */ /* 0x0003e2000c101124 */
[----:B------:R-:W-:Y:S05]  /*4640*/  BRA `(.L_x_165) ;  /* 0x0000000c00087947 */ /* 0x000fea0003800000 */
.L_x_36:
[C---:B------:R-:W-:Y:S02]  /*4650*/  ISETP.GE.AND P1, PT, R96.reuse, 0x1, PT ;  /* 0x000000016000780c */ /* 0x040fe40003f26270 */
[----:B------:R-:W-:Y:S02]  /*4660*/  ISETP.GE.AND P0, PT, R96, 0x9, PT ;  /* 0x000000096000780c */ /* 0x000fe40003f06270 */
[C---:B------:R-:W-:Y:S02]  /*4670*/  ISETP.LT.OR P4, PT, R3.reuse, 0x1, !P1 ;  /* 0x000000010300780c */ /* 0x040fe40004f81670 */
[C---:B------:R-:W-:Y:S02]  /*4680*/  ISETP.LT.OR P3, PT, R3.reuse, 0x2, !P1 ;  /* 0x000000020300780c */ /* 0x040fe40004f61670 */
[C---:B------:R-:W-:Y:S02]  /*4690*/  ISETP.LT.OR P2, PT, R3.reuse, 0x1, !P0 ;  /* 0x000000010300780c */ /* 0x040fe40004741670 */
[----:B------:R-:W-:-:S07]  /*46a0*/  ISETP.LT.OR P5, PT, R3, 0x2, !P0 ;  /* 0x000000020300780c */ /* 0x000fce00047a1670 */
[-C--:B------:R-:W-:Y:S02]  /*46b0*/  @!P4 IMAD R9, R24, R88.reuse, RZ ;  /* 0x000000581809c224 */ /* 0x080fe400078e02ff */
[-C--:B------:R-:W-:Y:S02]  /*46c0*/  @!P3 IMAD R25, R25, R88.reuse, RZ ;  /* 0x000000581919b224 */ /* 0x080fe400078e02ff */
[-C--:B------:R-:W-:Y:S01]  /*46d0*/  @!P2 IMAD R11, R26, R88.reuse, RZ ;  /* 0x000000581a0ba224 */ /* 0x080fe200078e02ff */
[----:B------:R0:W-:Y:S01]  /*46e0*/  @!P4 STG.E.U8 desc[UR36][R4.64], R9 ;  /* 0x000000090400c986 */ /* 0x0001e2000c101124 */
[----:B------:R-:W-:Y:S01]  /*46f0*/  ISETP.LT.OR P4, PT, R3, 0x9, !P1 ;  /* 0x000000090300780c */ /* 0x000fe20004f81670 */
[----:B------:R-:W-:Y:S02]  /*4700*/  @!P5 IMAD R27, R27, R88, RZ ;  /* 0x000000581b1bd224 */ /* 0x000fe400078e02ff */
[----:B------:R-:W-:Y:S01]  /*4710*/  @!P3 STG.E.U8 desc[UR36][R4.64+0x1], R25 ;  /* 0x000001190400b986 */ /* 0x000fe2000c101124 */
[----:B------:R-:W-:-:S03]  /*4720*/  ISETP.LT.OR P3, PT, R3, 0xa, !P1 ;  /* 0x0000000a0300780c */ /* 0x000fc60004f61670 */
[----:B------:R1:W-:Y:S01]  /*4730*/  @!P2 STG.E.U8 desc[UR36][R6.64], R11 ;  /* 0x0000000b0600a986 */ /* 0x0003e2000c101124 */
[----:B------:R-:W-:-:S03]  /*4740*/  ISETP.LT.OR P2, PT, R3, 0x9, !P0 ;  /* 0x000000090300780c */ /* 0x000fc60004741670 */
[----:B------:R-:W-:Y:S01]  /*4750*/  @!P5 STG.E.U8 desc[UR36][R6.64+0x1], R27 ;  /* 0x0000011b0600d986 */ /* 0x000fe2000c101124 */
[----:B------:R-:W-:Y:S01]  /*4760*/  ISETP.LT.OR P5, PT, R3, 0xa, !P0 ;  /* 0x0000000a0300780c */ /* 0x000fe200047a1670 */
[----:B------:R-:W-:-:S04]  /*4770*/  @!P4 IMAD R13, R28, R88, RZ ;  /* 0x000000581c0dc224 */ /* 0x000fc800078e02ff */
[-C--:B------:R-:W-:Y:S01]  /*4780*/  @!P3 IMAD R29, R29, R88.reuse, RZ ;  /* 0x000000581d1db224 */ /* 0x080fe200078e02ff */
[----:B------:R-:W-:Y:S01]  /*4790*/  @!P4 STG.E.U8 desc[UR36][R4.64+0x8], R13 ;  /* 0x0000080d0400c986 */ /* 0x000fe2000c101124 */
[C---:B------:R-:W-:Y:S02]  /*47a0*/  ISETP.LT.OR P4, PT, R3.reuse, 0x11, !P1 ;  /* 0x000000110300780c */ /* 0x040fe40004f81670 */
[-C--:B0-----:R-:W-:Y:S01]  /*47b0*/  @!P2 IMAD R9, R30, R88.reuse, RZ ;  /* 0x000000581e09a224 */ /* 0x081fe200078e02ff */
[----:B------:R-:W-:Y:S01]  /*47c0*/  @!P3 STG.E.U8 desc[UR36][R4.64+0x9], R29 ;  /* 0x0000091d0400b986 */ /* 0x000fe2000c101124 */
[----:B------:R-:W-:Y:S02]  /*47d0*/  ISETP.LT.OR P3, PT, R3, 0x12, !P1 ;  /* 0x000000120300780c */ /* 0x000fe40004f61670 */
[----:B------:R-:W-:Y:S01]  /*47e0*/  @!P5 IMAD R31, R31, R88, RZ ;  /* 0x000000581f1fd224 */ /* 0x000fe200078e02ff */
[----:B------:R0:W-:Y:S01]  /*47f0*/  @!P2 STG.E.U8 desc[UR36][R6.64+0x8], R9 ;  /* 0x000008090600a986 */ /* 0x0001e2000c101124 */
[----:B------:R-:W-:-:S03]  /*4800*/  ISETP.LT.OR P2, PT, R3, 0x11, !P0 ;  /* 0x000000110300780c */ /* 0x000fc60004741670 */
[----:B------:R-:W-:Y:S01]  /*4810*/  @!P5 STG.E.U8 desc[UR36][R6.64+0x9], R31 ;  /* 0x0000091f0600d986 */ /* 0x000fe2000c101124 */
[----:B------:R-:W-:Y:S01]  /*4820*/  ISETP.LT.OR P5, PT, R3, 0x12, !P0 ;  /* 0x000000120300780c */ /* 0x000fe200047a1670 */
[----:B-1----:R-:W-:-:S04]  /*4830*/  @!P4 IMAD R11, R32, R88, RZ ;  /* 0x00000058200bc224 */ /* 0x002fc800078e02ff */
        /* <DEDUP_REMOVED lines=109> */
[----:B------:R1:W-:Y:S01]  /*4f10*/  @!P4 STG.E.U8 desc[UR36][R4.64+0x58], R13 ;  /* 0x0000580d0400c986 */ /* 0x0003e2000c101124 */
        /* <DEDUP_REMOVED lines=13> */
[-C--:B-1----:R-:W-:Y:S01]  /*4ff0*/  @!P2 IMAD R13, R74, R88.reuse, RZ ;  /* 0x000000584a0da224 */ /* 0x082fe200078e02ff */
[----:B------:R-:W-:Y:S01]  /*5000*/  @!P3 STG.E.U8 desc[UR36][R4.64+0x61], R73 ;  /* 0x000061490400b986 */ /* 0x000fe2000c101124 */
[----:B------:R-:W-:Y:S02]  /*5010*/  ISETP.LT.OR P3, PT, R3, 0x6a, !P1 ;  /* 0x0000006a0300780c */ /* 0x000fe40004f61670 */
[----:B------:R-:W-:Y:S01]  /*5020*/  @!P5 IMAD R75, R75, R88, RZ ;  /* 0x000000584b4bd224 */ /* 0x000fe200078e02ff */
[----:B------:R1:W-:Y:S01]  /*5030*/  @!P2 STG.E.U8 desc[UR36][R6.64+0x60], R13 ;  /* 0x0000600d0600a986 */ /* 0x0003e2000c101124 */
[----:B------:R-:W-:-:S03]  /*5040*/  ISETP.LT.OR P2, PT, R3, 0x69, !P0 ;  /* 0x000000690300780c */ /* 0x000fc60004741670 */
[----:B------:R-:W-:Y:S01]  /*5050*/  @!P5 STG.E.U8 desc[UR36][R6.64+0x61], R75 ;  /* 0x0000614b0600d986 */ /* 0x000fe2000c101124 */
[----:B------:R-:W-:Y:S01]  /*5060*/  ISETP.LT.OR P5, PT, R3, 0x6a, !P0 ;  /* 0x0000006a0300780c */ /* 0x000fe200047a1670 */
[----:B0-----:R-:W-:-:S04]  /*5070*/  @!P4 IMAD R9, R76, R88, RZ ;  /* 0x000000584c09c224 */ /* 0x001fc800078e02ff */
[-C--:B------:R-:W-:Y:S01]  /*5080*/  @!P3 IMAD R77, R77, R88.reuse, RZ ;  /* 0x000000584d4db224 */ /* 0x080fe200078e02ff */
[----:B------:R-:W-:Y:S01]  /*5090*/  @!P4 STG.E.U8 desc[UR36][R4.64+0x68], R9 ;  /* 0x000068090400c986 */ /* 0x000fe2000c101124 */
[C---:B------:R-:W-:Y:S02]  /*50a0*/  ISETP.LT.OR P4, PT, R3.reuse, 0x72, !P1 ;  /* 0x000000720300780c */ /* 0x040fe40004f81670 */
[-C--:B--2---:R-:W-:Y:S01]  /*50b0*/  @!P2 IMAD R11, R78, R88.reuse, RZ ;  /* 0x000000584e0ba224 */ /* 0x084fe200078e02ff */
[----:B------:R-:W-:Y:S01]  /*50c0*/  @!P3 STG.E.U8 desc[UR36][R4.64+0x69], R77 ;  /* 0x0000694d0400b986 */ /* 0x000fe2000c101124 */
[----:B------:R-:W-:Y:S02]  /*50d0*/  ISETP.LT.OR P3, PT, R3, 0x71, !P1 ;  /* 0x000000710300780c */ /* 0x000fe40004f61670 */
[----:B------:R-:W-:Y:S01]  /*50e0*/  @!P5 IMAD R79, R79, R88, RZ ;  /* 0x000000584f4fd224 */ /* 0x000fe200078e02ff */
[----:B------:R0:W-:Y:S01]  /*50f0*/  @!P2 STG.E.U8 desc[UR36][R6.64+0x68], R11 ;  /* 0x0000680b0600a986 */ /* 0x0001e2000c101124 */
[----:B------:R-:W-:-:S03]  /*5100*/  ISETP.LT.OR P2, PT, R3, 0x71, !P0 ;  /* 0x000000710300780c */ /* 0x000fc60004741670 */
[----:B------:R2:W-:Y:S01]  /*5110*/  @!P5 STG.E.U8 desc[UR36][R6.64+0x69], R79 ;  /* 0x0000694f0600d986 */ /* 0x0005e2000c101124 */
[----:B------:R-:W-:Y:S01]  /*5120*/  ISETP.LT.OR P5, PT, R3, 0x79, !P0 ;  /* 0x000000790300780c */ /* 0x000fe200047a1670 */
[----:B------:R-:W-:-:S04]  /*5130*/  @!P4 IMAD R81, R81, R88, RZ ;  /* 0x000000585151c224 */ /* 0x000fc800078e02ff */
[-C--:B-1----:R-:W-:Y:S01]  /*5140*/  @!P3 IMAD R13, R80, R88.reuse, RZ ;  /* 0x00000058500db224 */ /* 0x082fe200078e02ff */
[----:B------:R2:W-:Y:S01]  /*5150*/  @!P4 STG.E.U8 desc[UR36][R4.64+0x71], R81 ;  /* 0x000071510400c986 */ /* 0x0005e2000c101124 */
[C---:B------:R-:W-:Y:S02]  /*5160*/  ISETP.LT.OR P4, PT, R3.reuse, 0x72, !P0 ;  /* 0x000000720300780c */ /* 0x040fe40004781670 */
[C---:B------:R-:W-:Y:S01]  /*5170*/  ISETP.LT.OR P0, PT, R3.reuse, 0x7a, !P0 ;  /* 0x0000007a0300780c */ /* 0x040fe20004701670 */
[----:B------:R2:W-:Y:S01]  /*5180*/  @!P3 STG.E.U8 desc[UR36][R4.64+0x70], R13 ;  /* 0x0000700d0400b986 */ /* 0x0005e2000c101124 */
[C---:B------:R-:W-:Y:S02]  /*5190*/  ISETP.LT.OR P3, PT, R3.reuse, 0x79, !P1 ;  /* 0x000000790300780c */ /* 0x040fe40004f61670 */
[----:B------:R-:W-:Y:S01]  /*51a0*/  ISETP.LT.OR P1, PT, R3, 0x7a, !P1 ;  /* 0x0000007a0300780c */ /* 0x000fe20004f21670 */
[-C--:B------:R-:W-:Y:S02]  /*51b0*/  @!P2 IMAD R3, R82, R88.reuse, RZ ;  /* 0x000000585203a224 */ /* 0x080fe400078e02ff */
[----:B0-----:R-:W-:-:S03]  /*51c0*/  @!P5 IMAD R11, R86, R88, RZ ;  /* 0x00000058560bd224 */ /* 0x001fc600078e02ff */
[----:B------:R2:W-:Y:S01]  /*51d0*/  @!P2 STG.E.U8 desc[UR36][R6.64+0x70], R3 ;  /* 0x000070030600a986 */ /* 0x0005e2000c101124 */
[-C--:B------:R-:W-:Y:S02]  /*51e0*/  @!P4 IMAD R83, R83, R88.reuse, RZ ;  /* 0x000000585353c224 */ /* 0x080fe400078e02ff */
[-C--:B------:R-:W-:Y:S02]  /*51f0*/  @!P0 IMAD R87, R87, R88.reuse, RZ ;  /* 0x0000005857578224 */ /* 0x080fe400078e02ff */
[-C--:B------:R-:W-:Y:S01]  /*5200*/  @!P3 IMAD R9, R84, R88.reuse, RZ ;  /* 0x000000585409b224 */ /* 0x080fe200078e02ff */
[----:B------:R2:W-:Y:S01]  /*5210*/  @!P4 STG.E.U8 desc[UR36][R6.64+0x71], R83 ;  /* 0x000071530600c986 */ /* 0x0005e2000c101124 */
[----:B------:R-:W-:-:S03]  /*5220*/  @!P1 IMAD R85, R85, R88, RZ ;  /* 0x0000005855559224 */ /* 0x000fc600078e02ff */
[----:B------:R2:W-:Y:S04]  /*5230*/  @!P3 STG.E.U8 desc[UR36][R4.64+0x78], R9 ;  /* 0x000078090400b986 */ /* 0x0005e8000c101124 */
[----:B------:R2:W-:Y:S04]  /*5240*/  @!P1 STG.E.U8 desc[UR36][R4.64+0x79], R85 ;  /* 0x0000795504009986 */ /* 0x0005e8000c101124 */
[----:B------:R2:W-:Y:S04]  /*5250*/  @!P5 STG.E.U8 desc[UR36][R6.64+0x78], R11 ;  /* 0x0000780b0600d986 */ /* 0x0005e8000c101124 */
[----:B------:R2:W-:Y:S02]  /*5260*/  @!P0 STG.E.U8 desc[UR36][R6.64+0x79], R87 ;  /* 0x0000795706008986 */ /* 0x0005e4000c101124 */
.L_x_165:
[----:B------:R-:W-:Y:S05]  /*5270*/  BSYNC B0 ;  /* 0x0000000000007941 */ /* 0x000fea0003800000 */
.L_x_35:
[----:B------:R-:W-:Y:S01]  /*5280*/  ULDC UR4, c[0x0][0xc] ;  /* 0x0000030000047ab9 */ /* 0x000fe20000000800 */
[----:B------:R-:W-:Y:S01]  /*5290*/  ULDC UR5, c[0x0][0x10] ;  /* 0x0000040000057ab9 */ /* 0x000fe20000000800 */
[----:B--2---:R-:W2:Y:S01]  /*52a0*/  LDC R3, c[0x0][0x14] ;  /* 0x00000500ff037b82 */ /* 0x004ea20000000800 */
[----:B------:R-:W-:Y:S01]  /*52b0*/  UIMAD.WIDE.U32 UR4, UR4, UR5, URZ ;  /* 0x00000005040472a5 */ /* 0x000fe2000f8e003f */
[----:B------:R-:W-:Y:S02]  /*52c0*/  IMAD.MOV.U32 R93, RZ, RZ, -0x1 ;  /* 0xffffffffff5d7424 */ /* 0x000fe400078e00ff */
[----:B------:R-:W-:-:S03]  /*52d0*/  IMAD.MOV.U32 R91, RZ, RZ, -0x1 ;  /* 0xffffffffff5b7424 */ /* 0x000fc600078e00ff */
[----:B--2---:R-:W-:-:S04]  /*52e0*/  IMAD.WIDE.U32 R16, R3, UR4, R16 ;  /* 0x0000000403107c25 */ /* 0x004fc8000f8e0010 */
[----:B------:R-:W-:Y:S01]  /*52f0*/  IMAD R3, R3, UR5, RZ ;  /* 0x0000000503037c24 */ /* 0x000fe2000f8e02ff */
[----:B------:R-:W-:Y:S02]  /*5300*/  ULDC.64 UR4, c[0x0][0x650] ;  /* 0x0001940000047ab9 */ /* 0x000fe40000000a00 */
[----:B------:R-:W-:Y:S01]  /*5310*/  ISETP.GE.U32.AND P0, PT, R16, UR4, PT ;  /* 0x0000000410007c0c */ /* 0x000fe2000bf06070 */
[--C-:B------:R-:W-:Y:S01]  /*5320*/  IMAD.IADD R17, R17, 0x1, R3.reuse ;  /* 0x0000000111117824 */ /* 0x100fe200078e0203 */
[----:B------:R-:W-:-:S04]  /*5330*/  PRMT R3, RZ, 0x7610, R3 ;  /* 0x00007610ff037816 */ /* 0x000fc80000000003 */
[----:B------:R-:W-:-:S13]  /*5340*/  ISETP.GE.U32.AND.EX P0, PT, R17, UR5, PT, P0 ;  /* 0x0000000511007c0c */ /* 0x000fda000bf06100 */
[----:B------:R-:W-:Y:S05]  /*5350*/  @P0 BRA `(.L_x_166) ;  /* 0x0000000400640947 */ /* 0x000fea0003800000 */
[----:B------:R-:W2:Y:S01]  /*5360*/  S2R R12, SR_CTAID.X ;  /* 0x00000000000c7919 */ /* 0x000ea20000002500 */
[----:B------:R-:W3:Y:S01]  /*5370*/  LDC.64 R10, c[0x0][0x628] ;  /* 0x00018a00ff0a7b82 */ /* 0x000ee20000000a00 */
[----:B------:R-:W-:Y:S01]  /*5380*/  ULDC UR4, c[0x0][0x150] ;  /* 0x0000540000047ab9 */ /* 0x000fe20000000800 */
[----:B------:R-:W-:Y:S01]  /*5390*/  IMAD.MOV.U32 R8, RZ, RZ, R16 ;  /* 0x000000ffff087224 */ /* 0x000fe200078e0010 */
[----:B------:R-:W0:Y:S01]  /*53a0*/  S2R R24, SR_CTAID.Y ;  /* 0x0000000000187919 */ /* 0x000e220000002600 */
[----:B------:R-:W-:-:S04]  /*53b0*/  IMAD.MOV.U32 R9, RZ, RZ, R17 ;  /* 0x000000ffff097224 */ /* 0x000fc800078e0011 */
[----:B------:R-:W0:Y:S08]  /*53c0*/  LDC R21, c[0x0][0x144] ;  /* 0x00005100ff157b82 */ /* 0x000e300000000800 */
[----:B------:R-:W0:Y:S08]  /*53d0*/  LDC R0, c[0x0][0x630] ;  /* 0x00018c00ff007b82 */ /* 0x000e300000000800 */
[----:B-1----:R-:W1:Y:S01]  /*53e0*/  LDC.64 R14, c[0x0][0x620] ;  /* 0x00018800ff0e7b82 */ /* 0x002e620000000a00 */
[----:B---3--:R-:W-:-:S04]  /*53f0*/  ISETP.NE.U32.AND P0, PT, R10, RZ, PT ;  /* 0x000000ff0a00720c */ /* 0x008fc80003f05070 */
[----:B------:R-:W-:Y:S02]  /*5400*/  ISETP.NE.AND.EX P0, PT, R11, RZ, PT, P0 ;  /* 0x000000ff0b00720c */ /* 0x000fe40003f05300 */
[----:B--2---:R-:W-:-:S05]  /*5410*/  I2FP.F32.U32 R3, R12 ;  /* 0x0000000c00037245 */ /* 0x004fca0000201000 */
[----:B------:R-:W-:-:S04]  /*5420*/  FMUL R3, R3, UR4 ;  /* 0x0000000403037c20 */ /* 0x000fc80008400000 */
[----:B------:R2:W3:Y:S02]  /*5430*/  F2I.U32.TRUNC.NTZ R20, R3 ;  /* 0x0000000300147305 */ /* 0x0004e4000020f000 */
[----:B0-----:R-:W-:Y:S05]  /*5440*/  @!P0 BRA `(.L_x_167) ;  /* 0x0000000000288947 */ /* 0x001fea0003800000 */
[----:B--2---:R-:W0:Y:S02]  /*5450*/  LDC R3, c[0x0][0x634] ;  /* 0x00018d00ff037b82 */ /* 0x004e240000000800 */
[----:B0-----:R-:W-:-:S05]  /*5460*/  IADD3 R3, P0, R16, R3, RZ ;  /* 0x0000000310037210 */ /* 0x001fca0007f1e0ff */
[----:B------:R-:W-:-:S04]  /*5470*/  IMAD.X R13, RZ, RZ, R17, P0 ;  /* 0x000000ffff0d7224 */ /* 0x000fc800000e0611 */
[----:B------:R-:W-:-:S04]  /*5480*/  IMAD.WIDE.U32 R4, R13, R10, RZ ;  /* 0x0000000a0d047225 */ /* 0x000fc800078e00ff */
[----:B----4-:R-:W-:-:S04]  /*5490*/  IMAD.WIDE.U32 R6, P0, R3, R11, R4 ;  /* 0x0000000b03067225 */ /* 0x010fc80007800004 */
[----:B------:R-:W-:-:S04]  /*54a0*/  IMAD.WIDE.U32 R4, R3, R10, RZ ;  /* 0x0000000a03047225 */ /* 0x000fc800078e00ff */
[----:B------:R-:W-:Y:S01]  /*54b0*/  IMAD.X R9, RZ, RZ, RZ, P0 ;  /* 0x000000ffff097224 */ /* 0x000fe200000e06ff */
[----:B------:R-:W-:Y:S01]  /*54c0*/  IADD3 RZ, P0, R5, R6, RZ ;  /* 0x0000000605ff7210 */ /* 0x000fe20007f1e0ff */
[----:B------:R-:W-:-:S04]  /*54d0*/  IMAD.MOV.U32 R8, RZ, RZ, R7 ;  /* 0x000000ffff087224 */ /* 0x000fc800078e0007 */
[----:B------:R-:W-:-:S08]  /*54e0*/  IMAD.WIDE.U32.X R8, R13, R11, R8, P0 ;  /* 0x0000000b0d087225 */ /* 0x000fd000000e0408 */
.L_x_167:
[----:B------:R-:W0:Y:S01]  /*54f0*/  LDC.64 R28, c[0x0][0x640] ;  /* 0x00019000ff1c7b82 */ /* 0x000e220000000a00 */
[-CC-:B------:R-:W-:Y:S01]  /*5500*/  SHF.R.U64 R91, R8, R0.reuse, R9.reuse ;  /* 0x00000000085b7219 */ /* 0x180fe20000001209 */
[----:B---3--:R-:W-:Y:S01]  /*5510*/  IMAD.MOV R20, RZ, RZ, -R20 ;  /* 0x000000ffff147224 */ /* 0x008fe200078e0a14 */
[----:B------:R-:W-:Y:S01]  /*5520*/  SHF.R.U32.HI R0, RZ, R0, R9 ;  /* 0x00000000ff007219 */ /* 0x000fe20000011609 */
[----:B------:R-:W-:Y:S01]  /*5530*/  ULDC UR4, c[0x0][0x154] ;  /* 0x0000550000047ab9 */ /* 0x000fe20000000800 */
[----:B--2---:R-:W-:Y:S01]  /*5540*/  IADD3 R3, P0, RZ, -R91, RZ ;  /* 0x8000005bff037210 */ /* 0x004fe20007f1e0ff */
[----:B------:R-:W-:Y:S02]  /*5550*/  IMAD R21, R21, R20, R12 ;  /* 0x0000001415157224 */ /* 0x000fe400078e020c */
[----:B----4-:R-:W2:Y:S01]  /*5560*/  LDC R6, c[0x0][0x618] ;  /* 0x00018600ff067b82 */ /* 0x010ea20000000800 */
[----:B------:R-:W-:Y:S02]  /*5570*/  IMAD.MOV.U32 R7, RZ, RZ, 0x1 ;  /* 0x00000001ff077424 */ /* 0x000fe400078e00ff */
[----:B------:R-:W-:-:S04]  /*5580*/  IMAD.X R5, RZ, RZ, ~R0, P0 ;  /* 0x000000ffff057224 */ /* 0x000fc800000e0e00 */
[-C--:B-1----:R-:W-:Y:S01]  /*5590*/  IMAD R0, R5, R14.reuse, RZ ;  /* 0x0000000e05007224 */ /* 0x082fe200078e02ff */
[----:B------:R-:W1:Y:S01]  /*55a0*/  LDC R8, c[0x0][0x608] ;  /* 0x00018200ff087b82 */ /* 0x000e620000000800 */
[----:B------:R-:W-:-:S04]  /*55b0*/  IMAD.WIDE.U32 R4, R3, R14, R16 ;  /* 0x0000000e03047225 */ /* 0x000fc800078e0010 */
[----:B------:R-:W-:Y:S01]  /*55c0*/  IMAD R3, R3, R15, R0 ;  /* 0x0000000f03037224 */ /* 0x000fe200078e0200 */
[----:B------:R-:W-:Y:S02]  /*55d0*/  I2FP.F32.U32 R0, R24 ;  /* 0x0000001800007245 */ /* 0x000fe40000201000 */
[----:B------:R-:W3:Y:S01]  /*55e0*/  LDC R26, c[0x0][0x658] ;  /* 0x00019600ff1a7b82 */ /* 0x000ee20000000800 */
[----:B------:R-:W-:Y:S01]  /*55f0*/  IMAD.IADD R3, R5, 0x1, R3 ;  /* 0x0000000105037824 */ /* 0x000fe200078e0203 */
[----:B0-----:R-:W-:Y:S01]  /*5600*/  ISETP.NE.U32.AND P0, PT, R28, RZ, PT ;  /* 0x000000ff1c00720c */ /* 0x001fe20003f05070 */
[----:B------:R-:W-:Y:S01]  /*5610*/  FMUL R0, R0, UR4 ;  /* 0x0000000400007c20 */ /* 0x000fe20008400000 */
[----:B------:R-:W-:Y:S02]  /*5620*/  IMAD.MOV.U32 R5, RZ, RZ, -0x1 ;  /* 0xffffffffff057424 */ /* 0x000fe400078e00ff */
[----:B------:R-:W-:Y:S01]  /*5630*/  ISETP.NE.AND.EX P0, PT, R29, RZ, PT, P0 ;  /* 0x000000ff1d00720c */ /* 0x000fe20003f05300 */
[----:B------:R0:W4:Y:S01]  /*5640*/  F2I.U32.TRUNC.NTZ R13, R0 ;  /* 0x00000000000d7305 */ /* 0x000122000020f000 */
[----:B------:R-:W0:Y:S01]  /*5650*/  LDC R15, c[0x0][0x148] ;  /* 0x00005200ff0f7b82 */ /* 0x000e220000000800 */
[----:B--2---:R-:W-:-:S02]  /*5660*/  SHF.R.U64 R12, R4, R6, R3 ;  /* 0x00000006040c7219 */ /* 0x004fc40000001203 */
[----:B------:R-:W-:-:S05]  /*5670*/  SHF.R.U32.HI R3, RZ, R6, R3 ;  /* 0x00000006ff037219 */ /* 0x000fca0000011603 */
[----:B------:R-:W2:Y:S01]  /*5680*/  LDC R20, c[0x0][0x600] ;  /* 0x00018000ff147b82 */ /* 0x000ea20000000800 */
[-CC-:B-1----:R-:W-:Y:S02]  /*5690*/  SHF.R.U64 R10, R12, R8.reuse, R3.reuse ;  /* 0x000000080c0a7219 */ /* 0x182fe40000001203 */
[----:B------:R-:W-:-:S05]  /*56a0*/  SHF.R.U32.HI R3, RZ, R8, R3 ;  /* 0x00000008ff037219 */ /* 0x000fca0000011603 */
[----:B------:R-:W1:Y:S01]  /*56b0*/  LDC R27, c[0x0][0x648] ;  /* 0x00019200ff1b7b82 */ /* 0x000e620000000800 */
[-C--:B---3--:R-:W-:Y:S02]  /*56c0*/  SHF.L.U32 R4, R5, R26.reuse, RZ ;  /* 0x0000001a05047219 */ /* 0x088fe400000006ff */
[-CC-:B------:R-:W-:Y:S02]  /*56d0*/  SHF.R.U64 R14, R10, R26.reuse, R3.reuse ;  /* 0x0000001a0a0e7219 */ /* 0x180fe40000001203 */
[----:B------:R-:W-:Y:S02]  /*56e0*/  SHF.R.U32.HI R5, RZ, R26, R3 ;  /* 0x0000001aff057219 */ /* 0x000fe40000011603 */
[----:B------:R-:W-:Y:S01]  /*56f0*/  LOP3.LUT R25, RZ, R4, RZ, 0x33, !PT ;  /* 0x00000004ff197212 */ /* 0x000fe200078e33ff */
[----:B------:R-:W3:Y:S01]  /*5700*/  LDC R30, c[0x0][0x638] ;  /* 0x00018e00ff1e7b82 */ /* 0x000ee20000000800 */
[----:B------:R-:W-:Y:S01]  /*5710*/  SHF.L.U32 R26, R7, R26, RZ ;  /* 0x0000001a071a7219 */ /* 0x000fe200000006ff */
[----:B------:R-:W-:-:S06]  /*5720*/  IMAD.MOV.U32 R4, RZ, RZ, R14 ;  /* 0x000000ffff047224 */ /* 0x000fcc00078e000e */
[----:B------:R-:W0:Y:S01]  /*5730*/  LDC R31, c[0x0][0x610] ;  /* 0x00018400ff1f7b82 */ /* 0x000e220000000800 */
[----:B----4-:R-:W-:Y:S05]  /*5740*/  @!P0 BRA `(.L_x_168) ;  /* 0x0000000000288947 */ /* 0x010fea0003800000 */
        /* <DEDUP_REMOVED lines=10> */
.L_x_168:
[----:B------:R-:W-:Y:S01]  /*57f0*/  ISETP.NE.AND P0, PT, R2, 0x1, PT ;  /* 0x000000010200780c */ /* 0x000fe20003f05270 */
[----:B--2---:R-:W-:Y:S01]  /*5800*/  VIADD R7, R20, 0xffffffff ;  /* 0xffffffff14077836 */ /* 0x004fe20000000000 */
[----:B01----:R-:W-:Y:S01]  /*5810*/  SHF.R.U64 R0, R4, R27, R5 ;  /* 0x0000001b04007219 */ /* 0x003fe20000001205 */
[----:B------:R-:W-:Y:S01]  /*5820*/  IMAD.MOV R13, RZ, RZ, -R13 ;  /* 0x000000ffff0d7224 */ /* 0x000fe200078e0a0d */
[----:B------:R-:W-:Y:S01]  /*5830*/  LOP3.LUT R5, R10, R25, RZ, 0xc0, !PT ;  /* 0x000000190a057212 */ /* 0x000fe200078ec0ff */
[----:B------:R-:W-:Y:S01]  /*5840*/  IMAD.MOV.U32 R4, RZ, RZ, 0x1 ;  /* 0x00000001ff047424 */ /* 0x000fe200078e00ff */
[----:B------:R-:W-:Y:S01]  /*5850*/  LOP3.LUT R12, R12, R7, RZ, 0xc0, !PT ;  /* 0x000000070c0c7212 */ /* 0x000fe200078ec0ff */
[----:B------:R-:W-:Y:S02]  /*5860*/  IMAD.MOV R3, RZ, RZ, -R0 ;  /* 0x000000ffff037224 */ /* 0x000fe400078e0a00 */
[----:B------:R-:W-:Y:S02]  /*5870*/  IMAD R0, R26, R0, R5 ;  /* 0x000000001a007224 */ /* 0x000fe400078e0205 */
[----:B---3--:R-:W-:-:S02]  /*5880*/  IMAD R3, R3, R30, R14 ;  /* 0x0000001e03037224 */ /* 0x008fc400078e020e */
[----:B------:R-:W-:Y:S02]  /*5890*/  @P0 IMAD R21, R15, R13, R24 ;  /* 0x0000000d0f150224 */ /* 0x000fe400078e0218 */
[----:B------:R-:W-:Y:S01]  /*58a0*/  IMAD R5, R3, R20, R12 ;  /* 0x0000001403057224 */ /* 0x000fe200078e020c */
[----:B------:R-:W-:Y:S01]  /*58b0*/  PRMT R3, R4, 0x7610, R3 ;  /* 0x0000761004037816 */ /* 0x000fe20000000003 */
[----:B------:R-:W-:-:S05]  /*58c0*/  IMAD R0, R0, R31, R21 ;  /* 0x0000001f00007224 */ /* 0x000fca00078e0215 */
[----:B------:R-:W-:Y:S02]  /*58d0*/  SEL R93, R5, R0, !P0 ;  /* 0x00000000055d7207 */ /* 0x000fe40004000000 */
[----:B------:R-:W-:-:S07]  /*58e0*/  SEL R0, R0, R5, !P0 ;  /* 0x0000000500007207 */ /* 0x000fce0004000000 */
.L_x_166:
[----:B------:R-:W-:Y:S01]  /*58f0*/  LOP3.LUT P0, RZ, R3, 0xff, RZ, 0xc0, !PT ;  /* 0x000000ff03ff7812 */ /* 0x000fe2000780c0ff */
[----:B------:R-:W-:-:S12]  /*5900*/  IMAD.MOV.U32 R92, RZ, RZ, R0 ;  /* 0x000000ffff5c7224 */ /* 0x000fd800078e0000 */
[----:B------:R-:W-:Y:S05]  /*5910*/  @P0 BRA `(.L_x_169) ;  /* 0xffffffb8008c0947 */ /* 0x000fea000383ffff */
[----:B------:R-:W-:Y:S05]  /*5920*/  EXIT ;  /* 0x000000000000794d */ /* 0x000fea0003800000 */
.L_x_8:
[----:B0-----:R-:W-:Y:S01]  /*5930*/  ULDC.64 UR4, c[0x0][0x650] ;  /* 0x0001940000047ab9 */ /* 0x001fe20000000a00 */
        /* <DEDUP_REMOVED lines=25> */
.L_x_171:
[----:B------:R-:W0:Y:S01]  /*5ad0*/  LDC.64 R28, c[0x0][0x640] ;  /* 0x00019000ff1c7b82 */ /* 0x000e220000000a00 */
[-CC-:B------:R-:W-:Y:S01]  /*5ae0*/  SHF.R.U64 R22, R12, R6.reuse, R13.reuse ;  /* 0x000000060c167219 */ /* 0x180fe2000000120d */
[----:B------:R-:W-:Y:S01]  /*5af0*/  IMAD.MOV.U32 R30, RZ, RZ, 0x1 ;  /* 0x00000001ff1e7424 */ /* 0x000fe200078e00ff */
[----:B------:R-:W-:Y:S02]  /*5b00*/  SHF.R.U32.HI R6, RZ, R6, R13 ;  /* 0x00000006ff067219 */ /* 0x000fe4000001160d */
        /* <DEDUP_REMOVED lines=8> */
[----:B------:R-:W-:Y:S01]  /*5b90*/  IMAD.IADD R9, R9, 0x1, R11 ;  /* 0x0000000109097824 */ /* 0x000fe200078e020b */
[----:B0-----:R-:W-:-:S04]  /*5ba0*/  ISETP.NE.U32.AND P0, PT, R28, RZ, PT ;  /* 0x000000ff1c00720c */ /* 0x001fc80003f05070 */
[----:B------:R-:W-:Y:S02]  /*5bb0*/  ISETP.NE.AND.EX P0, PT, R29, RZ, PT, P0 ;  /* 0x000000ff1d00720c */ /* 0x000fe40003f05300 */
[----:B------:R-:W0:Y:S01]  /*5bc0*/  LDC R20, c[0x0][0x600] ;  /* 0x00018000ff147b82 */ /* 0x000e220000000800 */
[-CC-:B-1----:R-:W-:Y:S01]  /*5bd0*/  SHF.R.U64 R14, R8, R10.reuse, R9.reuse ;  /* 0x0000000a080e7219 */ /* 0x182fe20000001209 */
[----:B------:R-:W-:Y:S01]  /*5be0*/  IMAD.MOV.U32 R8, RZ, RZ, -0x1 ;  /* 0xffffffffff087424 */ /* 0x000fe200078e00ff */
[----:B------:R-:W-:-:S05]  /*5bf0*/  SHF.R.U32.HI R9, RZ, R10, R9 ;  /* 0x0000000aff097219 */ /* 0x000fca0000011609 */
[----:B------:R-:W1:Y:S01]  /*5c00*/  LDC R26, c[0x0][0x648] ;  /* 0x00019200ff1a7b82 */ /* 0x000e620000000800 */
[-CC-:B--2---:R-:W-:Y:S02]  /*5c10*/  SHF.R.U64 R21, R14, R12.reuse, R9.reuse ;  /* 0x0000000c0e157219 */ /* 0x184fe40000001209 */
[----:B------:R-:W-:-:S05]  /*5c20*/  SHF.R.U32.HI R6, RZ, R12, R9 ;  /* 0x0000000cff067219 */ /* 0x000fca0000011609 */
[----:B------:R-:W2:Y:S01]  /*5c30*/  LDC R27, c[0x0][0x638] ;  /* 0x00018e00ff1b7b82 */ /* 0x000ea20000000800 */
[-C--:B---3--:R-:W-:Y:S02]  /*5c40*/  SHF.L.U32 R8, R8, R25.reuse, RZ ;  /* 0x0000001908087219 */ /* 0x088fe400000006ff */
[-CC-:B------:R-:W-:Y:S02]  /*5c50*/  SHF.R.U64 R23, R21, R25.reuse, R6.reuse ;  /* 0x0000001915177219 */ /* 0x180fe40000001206 */
[----:B------:R-:W-:Y:S02]  /*5c60*/  LOP3.LUT R32, RZ, R8, RZ, 0x33, !PT ;  /* 0x00000008ff207212 */ /* 0x000fe400078e33ff */
[----:B------:R-:W-:Y:S01]  /*5c70*/  SHF.R.U32.HI R9, RZ, R25, R6 ;  /* 0x00000019ff097219 */ /* 0x000fe20000011606 */
[----:B------:R-:W3:Y:S01]  /*5c80*/  LDC R31, c[0x0][0x610] ;  /* 0x00018400ff1f7b82 */ /* 0x000ee20000000800 */
[----:B------:R-:W-:Y:S01]  /*5c90*/  IMAD.MOV.U32 R8, RZ, RZ, R23 ;  /* 0x000000ffff087224 */ /* 0x000fe200078e0017 */
[----:B------:R-:W-:Y:S06]  /*5ca0*/  @!P0 BRA `(.L_x_172) ;  /* 0x0000000000288947 */ /* 0x000fec0003800000 */
        /* <DEDUP_REMOVED lines=10> */
.L_x_172:
[----:B------:R-:W-:Y:S02]  /*5d50*/  ISETP.NE.AND P0, PT, R2, 0x1, PT ;  /* 0x000000010200780c */ /* 0x000fe40003f05270 */
[----:B-1----:R-:W-:Y:S01]  /*5d60*/  SHF.R.U64 R6, R8, R26, R9 ;  /* 0x0000001a08067219 */ /* 0x002fe20000001209 */
[----:B0-----:R-:W-:Y:S01]  /*5d70*/  VIADD R9, R20, 0xffffffff ;  /* 0xffffffff14097836 */ /* 0x001fe20000000000 */
[----:B------:R-:W-:Y:S02]  /*5d80*/  SHF.L.U32 R30, R30, R25, RZ ;  /* 0x000000191e1e7219 */ /* 0x000fe400000006ff */
[----:B------:R-:W-:Y:S01]  /*5d90*/  LOP3.LUT R5, R21, R32, RZ, 0xc0, !PT ;  /* 0x0000002015057212 */ /* 0x000fe200078ec0ff */
[----:B------:R-:W-:-:S04]  /*5da0*/  IMAD.MOV R8, RZ, RZ, -R6 ;  /* 0x000000ffff087224 */ /* 0x000fc800078e0a06 */
[----:B------:R-:W-:Y:S01]  /*5db0*/  IMAD R6, R30, R6, R5 ;  /* 0x000000061e067224 */ /* 0x000fe200078e0205 */
[----:B------:R-:W-:Y:S01]  /*5dc0*/  LOP3.LUT R5, R14, R9, RZ, 0xc0, !PT ;  /* 0x000000090e057212 */ /* 0x000fe200078ec0ff */
[----:B------:R-:W-:Y:S02]  /*5dd0*/  @P0 IMAD R3, R7, R24, R4 ;  /* 0x0000001807030224 */ /* 0x000fe400078e0204 */
[----:B--2---:R-:W-:Y:S02]  /*5de0*/  IMAD R4, R8, R27, R23 ;  /* 0x0000001b08047224 */ /* 0x004fe400078e0217 */
[----:B---3--:R-:W-:Y:S02]  /*5df0*/  IMAD R3, R6, R31, R3 ;  /* 0x0000001f06037224 */ /* 0x008fe400078e0203 */
[----:B------:R-:W-:Y:S02]  /*5e00*/  IMAD R4, R4, R20, R5 ;  /* 0x0000001404047224 */ /* 0x000fe400078e0205 */
[----:B------:R-:W-:-:S02]  /*5e10*/  IMAD.MOV.U32 R8, RZ, RZ, 0x1 ;  /* 0x00000001ff087424 */ /* 0x000fc400078e00ff */
[----:B------:R-:W-:Y:S01]  /*5e20*/  IMAD.MOV.U32 R6, RZ, RZ, R22 ;  /* 0x000000ffff067224 */ /* 0x000fe200078e0016 */
[----:B------:R-:W-:Y:S02]  /*5e30*/  SEL R20, R4, R3, !P0 ;  /* 0x0000000304147207 */ /* 0x000fe40004000000 */
[----:B------:R-:W-:-:S07]  /*5e40*/  SEL R21, R3, R4, !P0 ;  /* 0x0000000403157207 */ /* 0x000fce0004000000 */
.L_x_170:
[----:B------:R-:W-:-:S08]  /*5e50*/  NOP ;  /* 0x0000000000007918 */ /* 0x000fd00000000000 */
[----:B------:R-:W0:-:S00]  /*5e60*/  USETMAXREG.DEALLOC.CTAPOOL 0x28 ;  /* 0x00000028000079c8 */ /* 0x000e0000080e0500 */
[----:B0-----:R-:W-:-:S13]  /*5e70*/  ISETP.NE.AND P0, PT, R0, RZ, PT ;  /* 0x000000ff0000720c */ /* 0x001fda0003f05270 */
[----:B------:R-:W-:Y:S05]  /*5e80*/  @P0 EXIT ;  /* 0x000000000000094d */ /* 0x000fea0003800000 */
[----:B------:R-:W-:Y:S01]  /*5e90*/  LOP3.LUT P0, RZ, R8, 0xff, RZ, 0xc0, !PT ;  /* 0x000000ff08ff7812 */ /* 0x000fe2000780c0ff */
[----:B------:R-:W-:Y:S02]  /*5ea0*/  IMAD.MOV.U32 R0, RZ, RZ, 0x1 ;  /* 0x00000001ff007424 */ /* 0x000fe400078e00ff */
[----:B------:R-:W-:-:S10]  /*5eb0*/  IMAD.MOV.U32 R3, RZ, RZ, RZ ;  /* 0x000000ffff037224 */ /* 0x000fd400078e00ff */
[----:B------:R-:W-:Y:S05]  /*5ec0*/  @!P0 BRA `(.L_x_173) ;  /* 0x0000000c004c8947 */ /* 0x000fea0003800000 */
[----:B------:R-:W0:Y:S01]  /*5ed0*/  LDC R0, c[0x0][0x28c] ;  /* 0x0000a300ff007b82 */ /* 0x000e220000000800 */
[----:B------:R-:W1:Y:S01]  /*5ee0*/  S2R R11, SR_CgaCtaId ;  /* 0x00000000000b7919 */ /* 0x000e620000008800 */
[----:B------:R-:W-:Y:S01]  /*5ef0*/  ULDC UR5, c[0x0][0x658] ;  /* 0x0001960000057ab9 */ /* 0x000fe20000000800 */
[----:B------:R-:W-:Y:S01]  /*5f00*/  UMOV UR7, 0xffffffff ;  /* 0xffffffff00077882 */ /* 0x000fe20000000000 */
[----:B------:R-:W-:Y:S01]  /*5f10*/  ULDC UR6, c[0x0][0xc] ;  /* 0x0000030000067ab9 */ /* 0x000fe20000000800 */
[----:B------:R-:W-:Y:S01]  /*5f20*/  USHF.L.U32 UR8, UR7, UR5, URZ ;  /* 0x0000000507087299 */ /* 0x000fe2000800063f */
[----:B------:R-:W-:Y:S01]  /*5f30*/  BSSY B0, `(.L_x_173) ;  /* 0x00000cc000007945 */ /* 0x000fe20003800000 */
[----:B------:R-:W-:Y:S01]  /*5f40*/  UMOV UR9, 0x1 ;  /* 0x0000000100097882 */ /* 0x000fe20000000000 */
[----:B------:R-:W-:Y:S01]  /*5f50*/  ULDC UR7, c[0x0][0x10] ;  /* 0x0000040000077ab9 */ /* 0x000fe20000000800 */
[----:B------:R-:W-:Y:S01]  /*5f60*/  USHF.L.U32 UR18, UR9, UR5, URZ ;  /* 0x0000000509127299 */ /* 0x000fe2000800063f */
[----:B------:R-:W-:Y:S01]  /*5f70*/  IMAD.MOV.U32 R9, RZ, RZ, 0x1 ;  /* 0x00000001ff097424 */ /* 0x000fe200078e00ff */
[----:B------:R-:W-:Y:S01]  /*5f80*/  UIMAD.WIDE.U32 UR6, UR6, UR7, URZ ;  /* 0x00000007060672a5 */ /* 0x000fe2000f8e003f */
[----:B------:R-:W-:Y:S01]  /*5f90*/  LOP3.LUT R8, R19, 0x2, RZ, 0xfc, !PT ;  /* 0x0000000213087812 */ /* 0x000fe200078efcff */
[----:B------:R-:W-:Y:S01]  /*5fa0*/  ULDC UR5, c[0x0][0x14] ;  /* 0x0000050000057ab9 */ /* 0x000fe20000000800 */
[----:B------:R-:W-:Y:S01]  /*5fb0*/  ULDC UR4, c[0x0][0x600] ;  /* 0x0001800000047ab9 */ /* 0x000fe20000000800 */
[----:B------:R-:W-:-:S02]  /*5fc0*/  UIMAD.WIDE.U32 UR22, UR6, UR5, URZ ;  /* 0x00000005061672a5 */ /* 0x000fc4000f8e003f */
[----:B------:R-:W-:Y:S02]  /*5fd0*/  UIMAD UR13, UR7, UR5, URZ ;  /* 0x00000005070d72a4 */ /* 0x000fe4000f8e023f */
[----:B------:R-:W-:Y:S02]  /*5fe0*/  UIADD3 UR4, UR4, -0x1, URZ ;  /* 0xffffffff04047890 */ /* 0x000fe4000fffe03f */
[----:B------:R-:W-:Y:S02]  /*5ff0*/  ULOP3.LUT UR17, URZ, UR8, URZ, 0x33, !UPT ;  /* 0x000000083f117292 */ /* 0x000fe4000f8e333f */
[----:B------:R-:W-:Y:S01]  /*6000*/  UIADD3 UR13, UR23, UR13, URZ ;  /* 0x0000000d170d7290 */ /* 0x000fe2000fffe03f */
[----:B0-----:R-:W-:Y:S01]  /*6010*/  VIADD R0, R0, 0x3f ;  /* 0x0000003f00007836 */ /* 0x001fe20000000000 */
[----:B------:R-:W-:-:S04]  /*6020*/  ULDC.64 UR24, c[0x0][0x198] ;  /* 0x0000660000187ab9 */ /* 0x000fc80000000a00 */
[----:B------:R-:W-:-:S04]  /*6030*/  SHF.R.S32.HI R3, RZ, 0x1f, R0 ;  /* 0x0000001fff037819 */ /* 0x000fc80000011400 */
[----:B------:R-:W-:Y:S01]  /*6040*/  LEA.HI R10, R3, R0, RZ, 0x6 ;  /* 0x00000000030a7211 */ /* 0x000fe200078f30ff */
[C---:B-1----:R-:W-:Y:S02]  /*6050*/  IMAD.SHL.U32 R4, R11.reuse, 0x1000, RZ ;  /* 0x000010000b047824 */ /* 0x042fe400078e00ff */
[----:B------:R-:W-:Y:S01]  /*6060*/  IMAD.SHL.U32 R11, R11, 0x40, RZ ;  /* 0x000000400b0b7824 */ /* 0x000fe200078e00ff */
[----:B------:R-:W-:Y:S01]  /*6070*/  SHF.R.S32.HI R10, RZ, 0x6, R10 ;  /* 0x00000006ff0a7819 */ /* 0x000fe2000001140a */
[----:B------:R-:W-:Y:S01]  /*6080*/  IMAD.MOV.U32 R0, RZ, RZ, 0x1 ;  /* 0x00000001ff007424 */ /* 0x000fe200078e00ff */
[----:B------:R-:W-:Y:S01]  /*6090*/  LOP3.LUT R4, R4, 0x1000, RZ, 0xc0, !PT ;  /* 0x0000100004047812 */ /* 0x000fe200078ec0ff */
[----:B------:R-:W-:Y:S01]  /*60a0*/  IMAD.MOV.U32 R3, RZ, RZ, RZ ;  /* 0x000000ffff037224 */ /* 0x000fe200078e00ff */
[----:B------:R-:W-:Y:S01]  /*60b0*/  LOP3.LUT R11, R11, 0x40, RZ, 0xc0, !PT ;  /* 0x000000400b0b7812 */ /* 0x000fe200078ec0ff */
[----:B------:R-:W-:Y:S01]  /*60c0*/  VIADD R13, R10, 0x1 ;  /* 0x000000010a0d7836 */ /* 0x000fe20000000000 */
[----:B------:R-:W-:-:S07]  /*60d0*/  LOP3.LUT R12, R4, 0x1c200, RZ, 0xfc, !PT ;  /* 0x0001c200040c7812 */ /* 0x000fce00078efcff */
.L_x_184:
[----:B------:R-:W-:-:S03]  /*60e0*/  UMOV UR5, 0xffffffff ;  /* 0xffffffff00057882 */ /* 0x000fc60000000000 */
[----:B------:R-:W-:Y:S05]  /*60f0*/  BRA.DIV UR5, `(.L_x_174) ;  /* 0x0000001605107947 */ /* 0x000fea000b800000 */
[----:B------:R-:W-:-:S13]  /*6100*/  ELECT P6, URZ, PT ;  /* 0x00000000003f782f */ /* 0x000fda00038c0000 */
.L_x_205:
[----:B------:R-:W0:Y:S01]  /*6110*/  LDC R4, c[0x0][0x28c] ;  /* 0x0000a300ff047b82 */ /* 0x000e220000000800 */
[----:B------:R-:W-:Y:S01]  /*6120*/  BSSY B1, `(.L_x_175) ;  /* 0x0000038000017945 */ /* 0x000fe20003800000 */
[----:B0-----:R-:W-:-:S13]  /*6130*/  ISETP.LT.OR P6, PT, R4, 0x1, !P6 ;  /* 0x000000010400780c */ /* 0x001fda00077c1670 */
[----:B------:R-:W-:Y:S05]  /*6140*/  @P6 BRA `(.L_x_176) ;  /* 0x0000000000d46947 */ /* 0x000fea0003800000 */
[----:B------:R-:W-:Y:S02]  /*6150*/  IMAD R20, R20, 0x80, R11 ;  /* 0x0000008014147824 */ /* 0x000fe400078e020b */
[----:B------:R-:W-:Y:S02]  /*6160*/  IMAD.SHL.U32 R21, R21, 0x80, RZ ;  /* 0x0000008015157824 */ /* 0x000fe400078e00ff */
[----:B------:R-:W-:Y:S02]  /*6170*/  IMAD.MOV.U32 R24, RZ, RZ, RZ ;  /* 0x000000ffff187224 */ /* 0x000fe400078e00ff */
[----:B------:R-:W-:Y:S02]  /*6180*/  IMAD.MOV.U32 R4, RZ, RZ, R13 ;  /* 0x000000ffff047224 */ /* 0x000fe400078e000d */
[----:B------:R-:W-:Y:S02]  /*6190*/  IMAD.MOV.U32 R5, RZ, RZ, R0 ;  /* 0x000000ffff057224 */ /* 0x000fe400078e0000 */
[----:B------:R-:W-:-:S07]  /*61a0*/  IMAD.MOV.U32 R7, RZ, RZ, R3 ;  /* 0x000000ffff077224 */ /* 0x000fce00078e0003 */
.L_x_179:
[----:B------:R-:W0:Y:S01]  /*61b0*/  S2R R15, SR_CgaCtaId ;  /* 0x00000000000f7919 */ /* 0x000e220000008800 */
[----:B------:R-:W-:Y:S02]  /*61c0*/  MOV R14, 0x400 ;  /* 0x00000400000e7802 */ /* 0x000fe40000000f00 */
[----:B------:R-:W-:Y:S02]  /*61d0*/  LOP3.LUT P1, RZ, R18, 0x7f, RZ, 0xc0, !PT ;  /* 0x0000007f12ff7812 */ /* 0x000fe4000782c0ff */
[----:B0-----:R-:W-:Y:S02]  /*61e0*/  LEA R22, R15, R14, 0x18 ;  /* 0x0000000e0f167211 */ /* 0x001fe400078ec0ff */
[----:B------:R-:W-:-:S09]  /*61f0*/  SHF.L.U32 R14, R5, 0x1f, RZ ;  /* 0x0000001f050e7819 */ /* 0x000fd200000006ff */
[----:B------:R-:W0:Y:S01]  /*6200*/  @!P1 LDC R15, c[0x0][0x500] ;  /* 0x00014000ff0f9b82 */ /* 0x000e220000000800 */
[----:B------:R-:W-:-:S04]  /*6210*/  IMAD R23, R7, 0x8, R22 ;  /* 0x0000000807177824 */ /* 0x000fc800078e0216 */
[----:B------:R-:W1:Y:S02]  /*6220*/  SYNCS.PHASECHK.TRANS64.TRYWAIT P0, [R23+URZ+0x70], R14 ;  /* 0x0000700e170075a7 */ /* 0x000e64000800017f */
[----:B-1----:R-:W-:Y:S05]  /*6230*/  @!P0 BRA `(.L_x_177) ;  /* 0x0000001000e08947 */ /* 0x002fea0003800000 */
.L_x_206:
[----:B-1----:R-:W-:Y:S01]  /*6240*/  PRMT R14, R8, 0x9910, RZ ;  /* 0x00009910080e7816 */ /* 0x002fe200000000ff */
[----:B0-----:R0:W-:Y:S03]  /*6250*/  @!P1 SYNCS.ARRIVE.TRANS64 RZ, [R23+URZ], R15 ;  /* 0x0000000f17ff99a7 */ /* 0x0011e6000800003f */
[----:B------:R-:W-:-:S13]  /*6260*/  ISETP.NE.AND P0, PT, R14, 0x2, PT ;  /* 0x000000020e00780c */ /* 0x000fda0003f05270 */
[----:B0-----:R-:W-:Y:S05]  /*6270*/  @P0 BRA `(.L_x_178) ;  /* 0x0000000000040947 */ /* 0x001fea0003800000 */
[----:B------:R-:W-:Y:S01]  /*6280*/  BPT.TRAP 0x1 ;  /* 0x000000040000795c */ /* 0x000fe20000300000 */
.L_x_178:
[----:B------:R-:W-:Y:S01]  /*6290*/  R2UR UR19, R22 ;  /* 0x00000000161372ca */ /* 0x000fe200000e0000 */
[----:B------:R-:W-:Y:S01]  /*62a0*/  IMAD R22, R7, 0x2000, R22 ;  /* 0x0000200007167824 */ /* 0x000fe200078e0216 */
[----:B------:R-:W-:Y:S01]  /*62b0*/  R2UR UR9, R23 ;  /* 0x00000000170972ca */ /* 0x000fe200000e0000 */
[----:B------:R-:W-:Y:S01]  /*62c0*/  IMAD R14, R7, 0x2000, R12 ;  /* 0x00002000070e7824 */ /* 0x000fe200078e020c */
[----:B------:R-:W-:Y:S01]  /*62d0*/  UIADD3 UR6, UP0, UR24, 0xf0, URZ ;  /* 0x000000f018067890 */ /* 0x000fe2000ff1e03f */
[----:B------:R-:W-:Y:S01]  /*62e0*/  VIADD R4, R4, 0xffffffff ;  /* 0xffffffff04047836 */ /* 0x000fe20000000000 */
[----:B------:R-:W-:Y:S01]  /*62f0*/  R2UR UR5, R22 ;  /* 0x00000000160572ca */ /* 0x000fe200000e0000 */
[----:B------:R-:W-:Y:S01]  /*6300*/  UIADD3 UR26, UP1, UR24, 0x1f0, URZ ;  /* 0x000001f0181a7890 */ /* 0x000fe2000ff3e03f */
[----:B------:R-:W-:Y:S01]  /*6310*/  R2UR UR8, R14 ;  /* 0x000000000e0872ca */ /* 0x000fe200000e0000 */
[----:B------:R-:W-:Y:S01]  /*6320*/  UIADD3.X UR7, URZ, UR25, URZ, UP0, !UPT ;  /* 0x000000193f077290 */ /* 0x000fe200087fe43f */
[----:B------:R-:W-:Y:S01]  /*6330*/  R2UR UR11, R21 ;  /* 0x00000000150b72ca */ /* 0x000fe200000e0000 */
[----:B------:R-:W-:Y:S01]  /*6340*/  VIADD R7, R7, 0x1 ;  /* 0x0000000107077836 */ /* 0x000fe20000000000 */
[----:B------:R-:W-:Y:S01]  /*6350*/  R2UR UR10, R24 ;  /* 0x00000000180a72ca */ /* 0x000fe200000e0000 */
[----:B------:R-:W-:Y:S01]  /*6360*/  UIADD3.X UR27, URZ, UR25, URZ, UP1, !UPT ;  /* 0x000000193f1b7290 */ /* 0x000fe20008ffe43f */
[----:B------:R-:W-:Y:S01]  /*6370*/  R2UR UR12, R6 ;  /* 0x00000000060c72ca */ /* 0x000fe200000e0000 */
[----:B------:R-:W-:Y:S01]  /*6380*/  UMOV UR14, 0x0 ;  /* 0x00000000000e7882 */ /* 0x000fe20000000000 */
[----:B------:R-:W-:Y:S01]  /*6390*/  R2UR UR20, R20 ;  /* 0x00000000141472ca */ /* 0x000fe200000e0000 */
[----:B------:R-:W-:Y:S01]  /*63a0*/  UMOV UR15, 0x10000000 ;  /* 0x10000000000f7882 */ /* 0x000fe20000000000 */
[----:B------:R-:W-:Y:S01]  /*63b0*/  ISETP.GT.AND P1, PT, R4, 0x1, PT ;  /* 0x000000010400780c */ /* 0x000fe20003f24270 */
[----:B------:R-:W-:Y:S01]  /*63c0*/  UIADD3 UR16, UR5, 0x200, URZ ;  /* 0x0000020005107890 */ /* 0x000fe2000fffe03f */
[----:B------:R-:W-:Y:S01]  /*63d0*/  ISETP.NE.AND P0, PT, R7, 0xe, PT ;  /* 0x0000000e0700780c */ /* 0x000fe20003f05270 */
[----:B------:R-:W-:Y:S01]  /*63e0*/  UIADD3 UR5, UR19, UR8, URZ ;  /* 0x0000000813057290 */ /* 0x000fe2000fffe03f */
[----:B------:R-:W-:Y:S01]  /*63f0*/  VIADD R24, R24, 0x40 ;  /* 0x0000004018187836 */ /* 0x000fe20000000000 */
[----:B------:R-:W-:Y:S01]  /*6400*/  UMOV UR21, 0x30000 ;  /* 0x0003000000157882 */ /* 0x000fe20000000000 */
[----:B------:R-:W-:-:S02]  /*6410*/  SEL R14, RZ, 0x1, P0 ;  /* 0x00000001ff0e7807 */ /* 0x000fc40000000000 */
[----:B------:R-:W-:Y:S01]  /*6420*/  UMOV UR8, UR16 ;  /* 0x0000001000087c82 */ /* 0x000fe20008000000 */
[----:B------:R-:W-:Y:S01]  /*6430*/  SEL R7, R7, RZ, P0 ;  /* 0x000000ff07077207 */ /* 0x000fe20000000000 */
[----:B------:R0:W-:Y:S01]  /*6440*/  UTMALDG.3D [UR8], [UR6], desc[UR14] ;  /* 0x00000e08060075b4 */ /* 0x0001e20008011000 */
[----:B------:R-:W-:Y:S01]  /*6450*/  LOP3.LUT R5, R5, R14, RZ, 0x3c, !PT ;  /* 0x0000000e05057212 */ /* 0x000fe200078e3cff */
[----:B0-----:R-:W-:Y:S01]  /*6460*/  UMOV UR11, UR20 ;  /* 0x00000014000b7c82 */ /* 0x001fe20008000000 */
[----:B------:R-:W-:Y:S02]  /*6470*/  UMOV UR8, UR5 ;  /* 0x0000000500087c82 */ /* 0x000fe40008000000 */
[----:B------:R0:W-:Y:S02]  /*6480*/  UTMALDG.3D.MULTICAST [UR8], [UR26], UR21, desc[UR14] ;  /* 0x00000e081a0073b4 */ /* 0x0001e40008011815 */
[----:B0-----:R-:W-:Y:S05]  /*6490*/  @P1 BRA `(.L_x_179) ;  /* 0xfffffffc00441947 */ /* 0x001fea000383ffff */
.L_x_176:
[----:B------:R-:W-:Y:S05]  /*64a0*/  BSYNC B1 ;  /* 0x0000000000017941 */ /* 0x000fea0003800000 */
.L_x_175:
[----:B------:R-:W-:Y:S01]  /*64b0*/  LOP3.LUT P1, RZ, R9, 0xff, RZ, 0xc0, !PT ;  /* 0x000000ff09ff7812 */ /* 0x000fe2000782c0ff */
[C---:B------:R-:W-:Y:S01]  /*64c0*/  IMAD.IADD R6, R10.reuse, 0x1, R3 ;  /* 0x000000010a067824 */ /* 0x040fe200078e0203 */
[----:B------:R-:W-:Y:S01]  /*64d0*/  ULDC.64 UR6, c[0x0][0x650] ;  /* 0x0001940000067ab9 */ /* 0x000fe20000000a00 */
[----:B------:R-:W-:Y:S01]  /*64e0*/  ISETP.GE.U32.AND P2, PT, R10, 0xe, PT ;  /* 0x0000000e0a00780c */ /* 0x000fe20003f46070 */
[----:B------:R-:W-:Y:S01]  /*64f0*/  BSSY B1, `(.L_x_180) ;  /* 0x000006d000017945 */ /* 0x000fe20003800000 */
[----:B------:R-:W-:Y:S01]  /*6500*/  IMAD.MOV.U32 R21, RZ, RZ, -0x1 ;  /* 0xffffffffff157424 */ /* 0x000fe200078e00ff */
[----:B------:R-:W-:Y:S01]  /*6510*/  ISETP.GT.U32.AND P0, PT, R6, 0xd, PT ;  /* 0x0000000d0600780c */ /* 0x000fe20003f04070 */
[----:B------:R-:W-:Y:S01]  /*6520*/  IMAD.MOV.U32 R20, RZ, RZ, -0x1 ;  /* 0xffffffffff147424 */ /* 0x000fe200078e00ff */
[----:B------:R-:W-:Y:S02]  /*6530*/  SHF.R.U32.HI R4, RZ, 0x1, R6 ;  /* 0x00000001ff047819 */ /* 0x000fe40000011606 */
[----:B------:R-:W-:-:S02]  /*6540*/  ISETP.LT.U32.AND P0, PT, R10, 0xe, P0 ;  /* 0x0000000e0a00780c */ /* 0x000fc40000701070 */
[----:B------:R-:W-:Y:S01]  /*6550*/  PRMT R9, RZ, 0x7610, R9 ;  /* 0x00007610ff097816 */ /* 0x000fe20000000009 */
[----:B------:R-:W0:Y:S01]  /*6560*/  @P1 S2R R14, SR_CgaCtaId ;  /* 0x00000000000e1919 */ /* 0x000e220000008800 */
[----:B------:R-:W-:Y:S01]  /*6570*/  @P1 MOV R3, 0x400 ;  /* 0x0000040000031802 */ /* 0x000fe20000000f00 */
[----:B------:R-:W-:-:S05]  /*6580*/  IMAD.WIDE.U32 R4, R4, -0x6db6db6d, RZ ;  /* 0x9249249304047825 */ /* 0x000fca00078e00ff */
[----:B------:R-:W-:Y:S02]  /*6590*/  SHF.R.U32.HI R5, RZ, 0x2, R5 ;  /* 0x00000002ff057819 */ /* 0x000fe40000011605 */
[----:B------:R-:W-:Y:S02]  /*65a0*/  PRMT R4, RZ, 0x7610, R4 ;  /* 0x00007610ff047816 */ /* 0x000fe40000000004 */
[----:B0-----:R-:W-:-:S04]  /*65b0*/  @P1 LEA R3, R14, R3, 0x18 ;  /* 0x000000030e031211 */ /* 0x001fc800078ec0ff */
[----:B------:R0:W-:Y:S01]  /*65c0*/  @P1 SYNCS.ARRIVE.TRANS64.A1T0 RZ, [R3+URZ+0xf8], RZ ;  /* 0x0000f8ff03ff19a7 */ /* 0x0001e2000810003f */
[----:B------:R-:W-:-:S04]  /*65d0*/  IADD3 R16, P1, R16, UR22, RZ ;  /* 0x0000001610107c10 */ /* 0x000fc8000ff3e0ff */
[----:B------:R-:W-:Y:S02]  /*65e0*/  IADD3.X R17, R17, UR13, RZ, P1, !PT ;  /* 0x0000000d11117c10 */ /* 0x000fe40008ffe4ff */
[----:B0-----:R-:W-:Y:S02]  /*65f0*/  SEL R3, RZ, 0x1, !P0 ;  /* 0x00000001ff037807 */ /* 0x001fe40004000000 */
[----:B------:R-:W-:Y:S02]  /*6600*/  ISETP.GE.U32.AND P0, PT, R16, UR6, PT ;  /* 0x0000000610007c0c */ /* 0x000fe4000bf06070 */
[----:B------:R-:W-:Y:S01]  /*6610*/  LOP3.LUT R0, R0, R3, RZ, 0x3c, !PT ;  /* 0x0000000300007212 */ /* 0x000fe200078e3cff */
[----:B------:R-:W-:Y:S01]  /*6620*/  IMAD R3, R5, -0xe, R6 ;  /* 0xfffffff205037824 */ /* 0x000fe200078e0206 */
[----:B------:R-:W-:Y:S01]  /*6630*/  ISETP.GE.U32.AND.EX P0, PT, R17, UR7, PT, P0 ;  /* 0x0000000711007c0c */ /* 0x000fe2000bf06100 */
[----:B------:R-:W-:Y:S01]  /*6640*/  IMAD.MOV.U32 R6, RZ, RZ, -0x1 ;  /* 0xffffffffff067424 */ /* 0x000fe200078e00ff */
[----:B------:R-:W-:-:S11]  /*6650*/  @P2 LOP3.LUT R0, R0, 0x1, R5, 0x78, !PT ;  /* 0x0000000100002812 */ /* 0x000fd600078e7805 */
[----:B------:R-:W-:Y:S05]  /*6660*/  @P0 BRA `(.L_x_181) ;  /* 0x0000000400540947 */ /* 0x000fea0003800000 */
[----:B------:R-:W0:Y:S01]  /*6670*/  S2R R15, SR_CTAID.X ;  /* 0x00000000000f7919 */ /* 0x000e220000002500 */
[----:B------:R-:W-:Y:S01]  /*6680*/  ULDC.64 UR6, c[0x0][0x628] ;  /* 0x00018a0000067ab9 */ /* 0x000fe20000000a00 */
[----:B------:R-:W-:Y:S01]  /*6690*/  ULDC UR8, c[0x0][0x630] ;  /* 0x00018c0000087ab9 */ /* 0x000fe20000000800 */
[----:B------:R-:W-:Y:S01]  /*66a0*/  ISETP.NE.U32.AND P0, PT, RZ, UR6, PT ;  /* 0x00000006ff007c0c */ /* 0x000fe2000bf05070 */
[----:B------:R-:W1:Y:S01]  /*66b0*/  S2R R20, SR_CTAID.Y ;  /* 0x0000000000147919 */ /* 0x000e620000002600 */
[----:B------:R-:W-:Y:S01]  /*66c0*/  ULDC UR9, c[0x0][0x150] ;  /* 0x0000540000097ab9 */ /* 0x000fe20000000800 */
[----:B------:R-:W-:Y:S01]  /*66d0*/  IMAD.MOV.U32 R4, RZ, RZ, R16 ;  /* 0x000000ffff047224 */ /* 0x000fe200078e0010 */
[----:B------:R-:W-:Y:S01]  /*66e0*/  ISETP.NE.AND.EX P0, PT, RZ, UR7, PT, P0 ;  /* 0x00000007ff007c0c */ /* 0x000fe2000bf05300 */
[----:B------:R-:W-:Y:S01]  /*66f0*/  IMAD.MOV.U32 R5, RZ, RZ, R17 ;  /* 0x000000ffff057224 */ /* 0x000fe200078e0011 */
[----:B0-----:R-:W-:-:S11]  /*6700*/  I2FP.F32.U32 R22, R15 ;  /* 0x0000000f00167245 */ /* 0x001fd60000201000 */
[----:B------:R-:W-:Y:S05]  /*6710*/  @!P0 BRA `(.L_x_182) ;  /* 0x0000000000288947 */ /* 0x000fea0003800000 */
[----:B------:R-:W-:Y:S02]  /*6720*/  ULDC UR5, c[0x0][0x634] ;  /* 0x00018d0000057ab9 */ /* 0x000fe40000000800 */
[----:B------:R-:W-:-:S05]  /*6730*/  IADD3 R5, P0, R16, UR5, RZ ;  /* 0x0000000510057c10 */ /* 0x000fca000ff1e0ff */
[----:B------:R-:W-:-:S04]  /*6740*/  IMAD.X R21, RZ, RZ, R17, P0 ;  /* 0x000000ffff157224 */ /* 0x000fc800000e0611 */
[----:B------:R-:W-:-:S04]  /*6750*/  IMAD.WIDE.U32 R6, R21, UR6, RZ ;  /* 0x0000000615067c25 */ /* 0x000fc8000f8e00ff */
[----:B------:R-:W-:-:S04]  /*6760*/  IMAD.WIDE.U32 R6, P0, R5, UR7, R6 ;  /* 0x0000000705067c25 */ /* 0x000fc8000f800006 */
[----:B------:R-:W-:-:S04]  /*6770*/  IMAD.WIDE.U32 R4, R5, UR6, RZ ;  /* 0x0000000605047c25 */ /* 0x000fc8000f8e00ff */
[----:B------:R-:W-:Y:S01]  /*6780*/  IMAD.MOV.U32 R4, RZ, RZ, R7 ;  /* 0x000000ffff047224 */ /* 0x000fe200078e0007 */
[----:B------:R-:W-:Y:S01]  /*6790*/  IADD3 RZ, P1, R5, R6, RZ ;  /* 0x0000000605ff7210 */ /* 0x000fe20007f3e0ff */
[----:B------:R-:W-:-:S04]  /*67a0*/  IMAD.X R5, RZ, RZ, RZ, P0 ;  /* 0x000000ffff057224 */ /* 0x000fc800000e06ff */
[----:B------:R-:W-:-:S08]  /*67b0*/  IMAD.WIDE.U32.X R4, R21, UR7, R4, P1 ;  /* 0x0000000715047c25 */ /* 0x000fd000088e0404 */
.L_x_182:
[--C-:B------:R-:W-:Y:S01]  /*67c0*/  SHF.R.U64 R14, R4, UR8, R5.reuse ;  /* 0x00000008040e7c19 */ /* 0x100fe20008001205 */
[----:B------:R-:W-:Y:S01]  /*67d0*/  FMUL R22, R22, UR9 ;  /* 0x0000000916167c20 */ /* 0x000fe20008400000 */
[----:B------:R-:W-:Y:S01]  /*67e0*/  SHF.R.U32.HI R4, RZ, UR8, R5 ;  /* 0x00000008ff047c19 */ /* 0x000fe20008011605 */
[----:B------:R-:W0:Y:S01]  /*67f0*/  LDC R6, c[0x0][0x144] ;  /* 0x00005100ff067b82 */ /* 0x000e220000000800 */
[----:B------:R-:W-:Y:S01]  /*6800*/  IADD3 R5, P0, RZ, -R14, RZ ;  /* 0x8000000eff057210 */ /* 0x000fe20007f1e0ff */
[----:B------:R-:W-:Y:S01]  /*6810*/  ULDC UR5, c[0x0][0x154] ;  /* 0x0000550000057ab9 */ /* 0x000fe20000000800 */
[----:B-1----:R-:W-:Y:S01]  /*6820*/  I2FP.F32.U32 R7, R20 ;  /* 0x0000001400077245 */ /* 0x002fe20000201000 */
[----:B------:R-:W1:Y:S01]  /*6830*/  F2I.U32.TRUNC.NTZ R22, R22 ;  /* 0x0000001600167305 */ /* 0x000e62000020f000 */
[----:B------:R-:W-:Y:S01]  /*6840*/  ULDC.64 UR6, c[0x0][0x620] ;  /* 0x0001880000067ab9 */ /* 0x000fe20000000a00 */
[----:B------:R-:W-:Y:S01]  /*6850*/  IMAD.X R4, RZ, RZ, ~R4, P0 ;  /* 0x000000ffff047224 */ /* 0x000fe200000e0e04 */
[----:B------:R-:W-:Y:S01]  /*6860*/  ISETP.NE.AND P2, PT, R2, 0x1, PT ;  /* 0x000000010200780c */ /* 0x000fe20003f45270 */
[----:B------:R-:W-:Y:S01]  /*6870*/  FMUL R23, R7, UR5 ;  /* 0x0000000507177c20 */ /* 0x000fe20008400000 */
[----:B------:R-:W2:Y:S01]  /*6880*/  LDC R25, c[0x0][0x148] ;  /* 0x00005200ff197b82 */ /* 0x000ea20000000800 */
[----:B------:R-:W-:Y:S01]  /*6890*/  IMAD R4, R4, UR6, RZ ;  /* 0x0000000604047c24 */ /* 0x000fe2000f8e02ff */
[----:B------:R-:W-:-:S03]  /*68a0*/  ULDC UR5, c[0x0][0x618] ;  /* 0x0001860000057ab9 */ /* 0x000fc60000000800 */
[----:B------:R-:W3:Y:S01]  /*68b0*/  F2I.U32.TRUNC.NTZ R23, R23 ;  /* 0x0000001700177305 */ /* 0x000ee2000020f000 */
[C---:B------:R-:W-:Y:S02]  /*68c0*/  IMAD R7, R5.reuse, UR7, R4 ;  /* 0x0000000705077c24 */ /* 0x040fe4000f8e0204 */
[----:B------:R-:W-:Y:S01]  /*68d0*/  IMAD.WIDE.U32 R4, R5, UR6, R16 ;  /* 0x0000000605047c25 */ /* 0x000fe2000f8e0010 */
[----:B------:R-:W-:Y:S02]  /*68e0*/  ULDC.64 UR6, c[0x0][0x640] ;  /* 0x0001900000067ab9 */ /* 0x000fe40000000a00 */
[----:B------:R-:W-:Y:S01]  /*68f0*/  ISETP.NE.U32.AND P0, PT, RZ, UR6, PT ;  /* 0x00000006ff007c0c */ /* 0x000fe2000bf05070 */
[----:B------:R-:W-:Y:S02]  /*6900*/  IMAD.IADD R5, R5, 0x1, R7 ;  /* 0x0000000105057824 */ /* 0x000fe400078e0207 */
[----:B-1----:R-:W-:Y:S01]  /*6910*/  IMAD.MOV R22, RZ, RZ, -R22 ;  /* 0x000000ffff167224 */ /* 0x002fe200078e0a16 */
[----:B------:R-:W-:-:S02]  /*6920*/  ISETP.NE.AND.EX P0, PT, RZ, UR7, PT, P0 ;  /* 0x00000007ff007c0c */ /* 0x000fc4000bf05300 */
[----:B------:R-:W-:Y:S01]  /*6930*/  SHF.R.U64 R21, R4, UR5, R5 ;  /* 0x0000000504157c19 */ /* 0x000fe20008001205 */
[----:B0-----:R-:W-:Y:S01]  /*6940*/  IMAD R15, R6, R22, R15 ;  /* 0x00000016060f7224 */ /* 0x001fe200078e020f */
[----:B------:R-:W-:Y:S01]  /*6950*/  SHF.R.U32.HI R4, RZ, UR5, R5 ;  /* 0x00000005ff047c19 */ /* 0x000fe20008011605 */
[----:B------:R-:W-:Y:S01]  /*6960*/  ULDC UR5, c[0x0][0x608] ;  /* 0x0001820000057ab9 */ /* 0x000fe20000000800 */
[----:B---3--:R-:W-:Y:S02]  /*6970*/  IMAD.MOV R6, RZ, RZ, -R23 ;  /* 0x000000ffff067224 */ /* 0x008fe400078e0a17 */
[--C-:B------:R-:W-:Y:S02]  /*6980*/  SHF.R.U64 R22, R21, UR5, R4.reuse ;  /* 0x0000000515167c19 */ /* 0x100fe40008001204 */
[----:B------:R-:W-:Y:S01]  /*6990*/  SHF.R.U32.HI R5, RZ, UR5, R4 ;  /* 0x00000005ff057c19 */ /* 0x000fe20008011604 */
[----:B------:R-:W-:Y:S01]  /*69a0*/  ULDC UR5, c[0x0][0x658] ;  /* 0x0001960000057ab9 */ /* 0x000fe20000000800 */
[----:B--2---:R-:W-:-:S02]  /*69b0*/  @P2 IMAD R15, R25, R6, R20 ;  /* 0x00000006190f2224 */ /* 0x004fc400078e0214 */
[--C-:B------:R-:W-:Y:S02]  /*69c0*/  SHF.R.U64 R20, R22, UR5, R5.reuse ;  /* 0x0000000516147c19 */ /* 0x100fe40008001205 */
[----:B------:R-:W-:-:S03]  /*69d0*/  SHF.R.U32.HI R23, RZ, UR5, R5 ;  /* 0x00000005ff177c19 */ /* 0x000fc60008011605 */
[----:B------:R-:W-:Y:S02]  /*69e0*/  IMAD.MOV.U32 R6, RZ, RZ, R20 ;  /* 0x000000ffff067224 */ /* 0x000fe400078e0014 */
[----:B------:R-:W-:Y:S01]  /*69f0*/  IMAD.MOV.U32 R5, RZ, RZ, R23 ;  /* 0x000000ffff057224 */ /* 0x000fe200078e0017 */
[----:B------:R-:W-:Y:S06]  /*6a00*/  @!P0 BRA `(.L_x_183) ;  /* 0x00000000002c8947 */ /* 0x000fec0003800000 */
        /* <DEDUP_REMOVED lines=9> */
[----:B------:R-:W-:-:S04]  /*6aa0*/  IMAD.WIDE.U32.X R4, R23, UR7, R4, P1 ;  /* 0x0000000717047c25 */ /* 0x000fc800088e0404 */
[----:B------:R-:W-:-:S07]  /*6ab0*/  IMAD.MOV.U32 R6, RZ, RZ, R4 ;  /* 0x000000ffff067224 */ /* 0x000fce00078e0004 */
.L_x_183:
[----:B------:R-:W-:Y:S01]  /*6ac0*/  ULDC UR5, c[0x0][0x648] ;  /* 0x0001920000057ab9 */ /* 0x000fe20000000800 */
[----:B------:R-:W-:Y:S01]  /*6ad0*/  LOP3.LUT R4, R22, UR17, RZ, 0xc0, !PT ;  /* 0x0000001116047c12 */ /* 0x000fe2000f8ec0ff */
[----:B------:R-:W-:Y:S01]  /*6ae0*/  ULDC UR6, c[0x0][0x610] ;  /* 0x0001840000067ab9 */ /* 0x000fe20000000800 */
[----:B------:R-:W-:Y:S01]  /*6af0*/  SHF.R.U64 R5, R6, UR5, R5 ;  /* 0x0000000506057c19 */ /* 0x000fe20008001205 */
[----:B------:R-:W-:Y:S01]  /*6b00*/  ULDC UR5, c[0x0][0x638] ;  /* 0x00018e0000057ab9 */ /* 0x000fe20000000800 */
[----:B------:R-:W-:-:S03]  /*6b10*/  LOP3.LUT R21, R21, UR4, RZ, 0xc0, !PT ;  /* 0x0000000415157c12 */ /* 0x000fc6000f8ec0ff */
[----:B------:R-:W-:Y:S02]  /*6b20*/  IMAD.MOV R7, RZ, RZ, -R5 ;  /* 0x000000ffff077224 */ /* 0x000fe400078e0a05 */
[----:B------:R-:W-:Y:S02]  /*6b30*/  IMAD R4, R5, UR18, R4 ;  /* 0x0000001205047c24 */ /* 0x000fe4000f8e0204 */
[----:B------:R-:W-:Y:S01]  /*6b40*/  IMAD R20, R7, UR5, R20 ;  /* 0x0000000507147c24 */ /* 0x000fe2000f8e0214 */
[----:B------:R-:W-:Y:S01]  /*6b50*/  ULDC UR5, c[0x0][0x600] ;  /* 0x0001800000057ab9 */ /* 0x000fe20000000800 */
[----:B------:R-:W-:Y:S02]  /*6b60*/  IMAD R15, R4, UR6, R15 ;  /* 0x00000006040f7c24 */ /* 0x000fe4000f8e020f */
[----:B------:R-:W-:Y:S02]  /*6b70*/  IMAD R6, R20, UR5, R21 ;  /* 0x0000000514067c24 */ /* 0x000fe4000f8e0215 */
[----:B------:R-:W-:-:S03]  /*6b80*/  IMAD.MOV.U32 R4, RZ, RZ, 0x1 ;  /* 0x00000001ff047424 */ /* 0x000fc600078e00ff */
[----:B------:R-:W-:Y:S02]  /*6b90*/  SEL R20, R6, R15, !P2 ;  /* 0x0000000f06147207 */ /* 0x000fe40005000000 */
[----:B------:R-:W-:Y:S01]  /*6ba0*/  SEL R21, R15, R6, !P2 ;  /* 0x000000060f157207 */ /* 0x000fe20005000000 */
[----:B------:R-:W-:-:S07]  /*6bb0*/  IMAD.MOV.U32 R6, RZ, RZ, R14 ;  /* 0x000000ffff067224 */ /* 0x000fce00078e000e */
.L_x_181:
[----:B------:R-:W-:Y:S05]  /*6bc0*/  BSYNC B1 ;  /* 0x0000000000017941 */ /* 0x000fea0003800000 */
.L_x_180:
[----:B------:R-:W-:-:S13]  /*6bd0*/  LOP3.LUT P0, RZ, R4, 0xff, RZ, 0xc0, !PT ;  /* 0x000000ff04ff7812 */ /* 0x000fda000780c0ff */
[----:B------:R-:W-:Y:S05]  /*6be0*/  @P0 BRA `(.L_x_184) ;  /* 0xfffffff4003c0947 */ /* 0x000fea000383ffff */
[----:B------:R-:W-:Y:S05]  /*6bf0*/  BSYNC B0 ;  /* 0x0000000000007941 */ /* 0x000fea0003800000 */
.L_x_173:
[----:B------:R-:W-:-:S03]  /*6c00*/  UMOV UR5, 0xffffffff ;  /* 0xffffffff00057882 */ /* 0x000fc60000000000 */
[----:B------:R-:W-:Y:S05]  /*6c10*/  BRA.DIV UR5, `(.L_x_185) ;  /* 0x0000000a057c7947 */ /* 0x000fea000b800000 */
[----:B------:R-:W-:-:S13]  /*6c20*/  ELECT P6, URZ, PT ;  /* 0x00000000003f782f */ /* 0x000fda00038c0000 */
.L_x_209:
[----:B------:R-:W-:Y:S04]  /*6c30*/  BSSY B0, `(.L_x_186) ;  /* 0x0000085000007945 */ /* 0x000fe80003800000 */
[----:B------:R-:W-:Y:S05]  /*6c40*/  @!P6 BRA `(.L_x_187) ;  /* 0x00000008000ce947 */ /* 0x000fea0003800000 */
[----:B------:R-:W-:-:S04]  /*6c50*/  LOP3.LUT R19, R19, 0x2, RZ, 0xfc, !PT ;  /* 0x0000000213137812 */ /* 0x000fc800078efcff */
[----:B------:R-:W-:-:S13]  /*6c60*/  ISETP.NE.AND P0, PT, R19, 0x3, PT ;  /* 0x000000031300780c */ /* 0x000fda0003f05270 */
[----:B------:R-:W-:Y:S05]  /*6c70*/  @!P0 BRA `(.L_x_188) ;  /* 0x0000000000048947 */ /* 0x000fea0003800000 */
[----:B------:R-:W-:Y:S01]  /*6c80*/  BPT.TRAP 0x1 ;  /* 0x000000040000795c */ /* 0x000fe20000300000 */
.L_x_188:
[----:B------:R-:W0:Y:S01]  /*6c90*/  S2R R5, SR_CgaCtaId ;  /* 0x0000000000057919 */ /* 0x000e220000008800 */
[----:B------:R-:W-:Y:S02]  /*6ca0*/  MOV R2, 0x400 ;  /* 0x0000040000027802 */ /* 0x000fe40000000f00 */
[----:B------:R-:W-:Y:S02]  /*6cb0*/  SHF.L.U32 R4, R0, 0x1f, RZ ;  /* 0x0000001f00047819 */ /* 0x000fe400000006ff */
[----:B0-----:R-:W-:-:S05]  /*6cc0*/  LEA R2, R5, R2, 0x18 ;  /* 0x0000000205027211 */ /* 0x001fca00078ec0ff */
[----:B------:R-:W-:-:S04]  /*6cd0*/  VIADD R2, R2, 0x70 ;  /* 0x0000007002027836 */ /* 0x000fc80000000000 */
[C---:B------:R-:W-:Y:S02]  /*6ce0*/  IMAD R7, R3.reuse, 0x8, R2 ;  /* 0x0000000803077824 */ /* 0x040fe400078e0202 */
[----:B------:R-:W-:Y:S02]  /*6cf0*/  VIADD R3, R3, 0x1 ;  /* 0x0000000103037836 */ /* 0x000fe40000000000 */
[----:B------:R-:W0:Y:S03]  /*6d00*/  SYNCS.PHASECHK.TRANS64.TRYWAIT P0, [R7+URZ], R4 ;  /* 0x00000004070075a7 */ /* 0x000e26000800017f */
[----:B------:R-:W-:-:S04]  /*6d10*/  ISETP.NE.AND P1, PT, R3, 0xe, PT ;  /* 0x0000000e0300780c */ /* 0x000fc80003f25270 */
[----:B------:R-:W-:Y:S02]  /*6d20*/  SEL R5, RZ, 0x1, P1 ;  /* 0x00000001ff057807 */ /* 0x000fe40000800000 */
[----:B------:R-:W-:Y:S02]  /*6d30*/  SEL R3, R3, RZ, P1 ;  /* 0x000000ff03037207 */ /* 0x000fe40000800000 */
[----:B------:R-:W-:-:S03]  /*6d40*/  LOP3.LUT R6, R0, R5, RZ, 0x3c, !PT ;  /* 0x0000000500067212 */ /* 0x000fc600078e3cff */
[----:B------:R-:W-:Y:S01]  /*6d50*/  IMAD R8, R3, 0x8, R2 ;  /* 0x0000000803087824 */ /* 0x000fe200078e0202 */
[----:B------:R-:W-:Y:S01]  /*6d60*/  SHF.L.U32 R5, R6, 0x1f, RZ ;  /* 0x0000001f06057819 */ /* 0x000fe200000006ff */
[----:B0-----:R-:W-:Y:S06]  /*6d70*/  @!P0 BRA `(.L_x_189) ;  /* 0x0000000800448947 */ /* 0x001fec0003800000 */
.L_x_210:
[----:B------:R-:W1:Y:S01]  /*6d80*/  SYNCS.PHASECHK.TRANS64.TRYWAIT P0, [R8+URZ], R5 ;  /* 0x00000005080075a7 */ /* 0x000e62000800017f */
[----:B------:R-:W-:-:S05]  /*6d90*/  VIADD R0, R3, 0x1 ;  /* 0x0000000103007836 */ /* 0x000fca0000000000 */
[----:B------:R-:W-:-:S04]  /*6da0*/  ISETP.NE.AND P1, PT, R0, 0xe, PT ;  /* 0x0000000e0000780c */ /* 0x000fc80003f25270 */
[----:B------:R-:W-:Y:S02]  /*6db0*/  SEL R3, RZ, 0x1, P1 ;  /* 0x00000001ff037807 */ /* 0x000fe40000800000 */
[----:B0-----:R-:W-:Y:S02]  /*6dc0*/  SEL R7, R0, RZ, P1 ;  /* 0x000000ff00077207 */ /* 0x001fe40000800000 */
[----:B------:R-:W-:-:S03]  /*6dd0*/  LOP3.LUT R6, R6, R3, RZ, 0x3c, !PT ;  /* 0x0000000306067212 */ /* 0x000fc600078e3cff */
[----:B------:R-:W-:Y:S01]  /*6de0*/  IMAD R9, R7, 0x8, R2 ;  /* 0x0000000807097824 */ /* 0x000fe200078e0202 */
[----:B------:R-:W-:Y:S01]  /*6df0*/  SHF.L.U32 R4, R6, 0x1f, RZ ;  /* 0x0000001f06047819 */ /* 0x000fe200000006ff */
[----:B-1----:R-:W-:Y:S06]  /*6e00*/  @!P0 BRA `(.L_x_190) ;  /* 0x0000000800348947 */ /* 0x002fec0003800000 */
.L_x_211:
[----:B------:R-:W1:Y:S01]  /*6e10*/  SYNCS.PHASECHK.TRANS64.TRYWAIT P0, [R9+URZ], R4 ;  /* 0x00000004090075a7 */ /* 0x000e62000800017f */
[----:B------:R-:W-:-:S05]  /*6e20*/  VIADD R0, R7, 0x1 ;  /* 0x0000000107007836 */ /* 0x000fca0000000000 */
[----:B------:R-:W-:-:S04]  /*6e30*/  ISETP.NE.AND P1, PT, R0, 0xe, PT ;  /* 0x0000000e0000780c */ /* 0x000fc80003f25270 */
[----:B------:R-:W-:Y:S02]  /*6e40*/  SEL R3, RZ, 0x1, P1 ;  /* 0x00000001ff037807 */ /* 0x000fe40000800000 */
[----:B------:R-:W-:Y:S02]  /*6e50*/  SEL R7, R0, RZ, P1 ;  /* 0x000000ff00077207 */ /* 0x000fe40000800000 */
[----:B------:R-:W-:-:S03]  /*6e60*/  LOP3.LUT R6, R6, R3, RZ, 0x3c, !PT ;  /* 0x0000000306067212 */ /* 0x000fc600078e3cff */
[----:B0-----:R-:W-:Y:S01]  /*6e70*/  IMAD R8, R7, 0x8, R2 ;  /* 0x0000000807087824 */ /* 0x001fe200078e0202 */
[----:B------:R-:W-:Y:S01]  /*6e80*/  SHF.L.U32 R5, R6, 0x1f, RZ ;  /* 0x0000001f06057819 */ /* 0x000fe200000006ff */
[----:B-1----:R-:W-:Y:S06]  /*6e90*/  @!P0 BRA `(.L_x_191) ;  /* 0x0000000800248947 */ /* 0x002fec0003800000 */
.L_x_212:
        /* <DEDUP_REMOVED lines=9> */
.L_x_213:
        /* <DEDUP_REMOVED lines=9> */
.L_x_214:
        /* <DEDUP_REMOVED lines=9> */
.L_x_215:
        /* <DEDUP_REMOVED lines=9> */
.L_x_216:
        /* <DEDUP_REMOVED lines=9> */
.L_x_217:
        /* <DEDUP_REMOVED lines=9> */
.L_x_218:
        /* <DEDUP_REMOVED lines=9> */
.L_x_219:
        /* <DEDUP_REMOVED lines=9> */
.L_x_220:
[----:B------:R-:W1:Y:S01]  /*7320*/  SYNCS.PHASECHK.TRANS64.TRYWAIT P0, [R8+URZ], R5 ;  /* 0x00000005080075a7 */ /* 0x000e62000800017f */
[----:B------:R-:W-:-:S05]  /*7330*/  VIADD R0, R7, 0x1 ;  /* 0x0000000107007836 */ /* 0x000fca0000000000 */
[----:B------:R-:W-:-:S04]  /*7340*/  ISETP.NE.AND P1, PT, R0, 0xe, PT ;  /* 0x0000000e0000780c */ /* 0x000fc80003f25270 */
[----:B------:R-:W-:Y:S02]  /*7350*/  SEL R3, RZ, 0x1, P1 ;  /* 0x00000001ff037807 */ /* 0x000fe40000800000 */
[----:B------:R-:W-:Y:S02]  /*7360*/  SEL R7, R0, RZ, P1 ;  /* 0x000000ff00077207 */ /* 0x000fe40000800000 */
[----:B0-----:R-:W-:-:S03]  /*7370*/  LOP3.LUT R9, R6, R3, RZ, 0x3c, !PT ;  /* 0x0000000306097212 */ /* 0x001fc600078e3cff */
[----:B------:R-:W-:Y:S01]  /*7380*/  IMAD R11, R7, 0x8, R2 ;  /* 0x00000008070b7824 */ /* 0x000fe200078e0202 */
[----:B------:R-:W-:Y:S01]  /*7390*/  SHF.L.U32 R6, R9, 0x1f, RZ ;  /* 0x0000001f09067819 */ /* 0x000fe200000006ff */
[----:B-1----:R-:W-:Y:S06]  /*73a0*/  @!P0 BRA `(.L_x_200) ;  /* 0x0000000400948947 */ /* 0x002fec0003800000 */
.L_x_221:
[----:B------:R-:W1:Y:S01]  /*73b0*/  SYNCS.PHASECHK.TRANS64.TRYWAIT P0, [R11+URZ], R6 ;  /* 0x000000060b0075a7 */ /* 0x000e62000800017f */
[----:B------:R-:W-:-:S05]  /*73c0*/  VIADD R0, R7, 0x1 ;  /* 0x0000000107007836 */ /* 0x000fca0000000000 */
[----:B------:R-:W-:-:S04]  /*73d0*/  ISETP.NE.AND P1, PT, R0, 0xe, PT ;  /* 0x0000000e0000780c */ /* 0x000fc80003f25270 */
[----:B------:R-:W-:Y:S02]  /*73e0*/  SEL R4, RZ, 0x1, P1 ;  /* 0x00000001ff047807 */ /* 0x000fe40000800000 */
[----:B------:R-:W-:Y:S02]  /*73f0*/  SEL R3, R0, RZ, P1 ;  /* 0x000000ff00037207 */ /* 0x000fe40000800000 */
[----:B------:R-:W-:Y:S01]  /*7400*/  LOP3.LUT R0, R9, R4, RZ, 0x3c, !PT ;  /* 0x0000000409007212 */ /* 0x000fe200078e3cff */
[----:B-1----:R-:W-:Y:S06]  /*7410*/  @!P0 BRA `(.L_x_201) ;  /* 0x00000004008c8947 */ /* 0x002fec0003800000 */
.L_x_222:
[----:B------:R-:W-:Y:S01]  /*7420*/  IMAD R3, R3, 0x8, R2 ;  /* 0x0000000803037824 */ /* 0x000fe200078e0202 */
[----:B------:R-:W-:-:S07]  /*7430*/  SHF.L.U32 R0, R0, 0x1f, RZ ;  /* 0x0000001f00007819 */ /* 0x000fce00000006ff */
.L_x_202:
[----:B--2---:R2:W3:Y:S02]  /*7440*/  SYNCS.PHASECHK.TRANS64.TRYWAIT P0, [R3+URZ], R0 ;  /* 0x00000000030075a7 */ /* 0x0044e4000800017f */
[----:B---3--:R-:W-:Y:S05]  /*7450*/  @!P0 NANOSLEEP.SYNCS 0x989680 ;  /* 0x009896800000895d */ /* 0x008fea0003900000 */
[----:B------:R-:W3:Y:S02]  /*7460*/  @!P0 SYNCS.PHASECHK.TRANS64 P0, [R3+URZ], R0 ;  /* 0x00000000030085a7 */ /* 0x000ee4000800007f */
[----:B---3--:R-:W-:Y:S05]  /*7470*/  @!P0 BRA `(.L_x_202) ;  /* 0xfffffffc00f08947 */ /* 0x008fea000383ffff */
.L_x_187:
[----:B------:R-:W-:Y:S05]  /*7480*/  BSYNC B0 ;  /* 0x0000000000007941 */ /* 0x000fea0003800000 */
.L_x_186:
[----:B------:R-:W-:Y:S05]  /*7490*/  EXIT ;  /* 0x000000000000794d */ /* 0x000fea0003800000 */
.L_x_22:
[----:B---3--:R3:W4:Y:S02]  /*74a0*/  SYNCS.PHASECHK.TRANS64.TRYWAIT P1, [R3+URZ], R0 ;  /* 0x00000000030075a7 */ /* 0x008724000802017f */
[----:B----4-:R-:W-:Y:S05]  /*74b0*/  @!P1 NANOSLEEP.SYNCS 0x989680 ;  /* 0x009896800000995d */ /* 0x010fea0003900000 */
[----:B------:R-:W4:Y:S02]  /*74c0*/  @!P1 SYNCS.PHASECHK.TRANS64 P1, [R3+URZ], R0 ;  /* 0x00000000030095a7 */ /* 0x000f24000802007f */
[----:B----4-:R-:W-:Y:S05]  /*74d0*/  @!P1 BRA `(.L_x_22) ;  /* 0xfffffffc00f09947 */ /* 0x010fea000383ffff */
[----:B------:R-:W-:Y:S05]  /*74e0*/  BRA `(.L_x_21) ;  /* 0xffffffa000647947 */ /* 0x000fea000383ffff */
.L_x_27:
[----:B-1----:R1:W2:Y:S02]  /*74f0*/  SYNCS.PHASECHK.TRANS64.TRYWAIT P1, [R5+URZ], R4 ;  /* 0x00000004050075a7 */ /* 0x0022a4000802017f */
[----:B--2---:R-:W-:Y:S05]  /*7500*/  @!P1 NANOSLEEP.SYNCS 0x989680 ;  /* 0x009896800000995d */ /* 0x004fea0003900000 */
[----:B------:R-:W2:Y:S02]  /*7510*/  @!P1 SYNCS.PHASECHK.TRANS64 P1, [R5+URZ], R4 ;  /* 0x00000004050095a7 */ /* 0x000ea4000802007f */
[----:B--2---:R-:W-:Y:S05]  /*7520*/  @!P1 BRA `(.L_x_27) ;  /* 0xfffffffc00f09947 */ /* 0x004fea000383ffff */
[----:B------:R-:W-:Y:S05]  /*7530*/  BRA `(.L_x_26) ;  /* 0xffffffa400147947 */ /* 0x000fea000383ffff */
.L_x_174:
[----:B------:R-:W-:Y:S01]  /*7540*/  BSSY B1, `(.L_x_203) ;  /* 0x0000006000017945 */ /* 0x000fe20003800000 */
[----:B------:R-:W-:-:S07]  /*7550*/  IMAD.MOV.U32 R15, RZ, RZ, -0x1 ;  /* 0xffffffffff0f7424 */ /* 0x000fce00078e00ff */
[----:B------:R-:W-:Y:S05]  /*7560*/  WARPSYNC.COLLECTIVE R15, `(.L_x_204) ;  /* 0x000000000f0c7348 */ /* 0x000fea0003c00000 */
[----:B------:R-:W-:Y:S02]  /*7570*/  ELECT P6, UR62, PT ;  /* 0x00000000003e782f */ /* 0x000fe400038c0000 */
[----:B------:R-:W-:Y:S01]  /*7580*/  MOV R14, UR62 ;  /* 0x0000003e000e7c02 */ /* 0x000fe20008000f00 */
[----:B------:R-:W-:Y:S10]  /*7590*/  ENDCOLLECTIVE ;  /* 0x000000000000791b */ /* 0x000ff40003800000 */
.L_x_204:
[----:B------:R-:W-:Y:S05]  /*75a0*/  BSYNC B1 ;  /* 0x0000000000017941 */ /* 0x000fea0003800000 */
.L_x_203:
[----:B------:R-:W-:Y:S05]  /*75b0*/  BRA `(.L_x_205) ;  /* 0xffffffe800d47947 */ /* 0x000fea000383ffff */
.L_x_177:
[----:B-1----:R1:W2:Y:S02]  /*75c0*/  SYNCS.PHASECHK.TRANS64.TRYWAIT P0, [R23+URZ+0x70], R14 ;  /* 0x0000700e170075a7 */ /* 0x0022a4000800017f */
[----:B--2---:R-:W-:Y:S05]  /*75d0*/  @!P0 NANOSLEEP.SYNCS 0x989680 ;  /* 0x009896800000895d */ /* 0x004fea0003900000 */
[----:B------:R-:W2:Y:S02]  /*75e0*/  @!P0 SYNCS.PHASECHK.TRANS64 P0, [R23+URZ+0x70], R14 ;  /* 0x0000700e170085a7 */ /* 0x000ea4000800007f */
[----:B--2---:R-:W-:Y:S05]  /*75f0*/  @!P0 BRA `(.L_x_177) ;  /* 0xfffffffc00f08947 */ /* 0x004fea000383ffff */
[----:B------:R-:W-:Y:S05]  /*7600*/  BRA `(.L_x_206) ;  /* 0xffffffec000c7947 */ /* 0x000fea000383ffff */
.L_x_185:
[----:B------:R-:W-:Y:S01]  /*7610*/  BSSY B0, `(.L_x_207) ;  /* 0x0000006000007945 */ /* 0x000fe20003800000 */
[----:B------:R-:W-:-:S07]  /*7620*/  IMAD.MOV.U32 R15, RZ, RZ, -0x1 ;  /* 0xffffffffff0f7424 */ /* 0x000fce00078e00ff */
[----:B------:R-:W-:Y:S05]  /*7630*/  WARPSYNC.COLLECTIVE R15, `(.L_x_208) ;  /* 0x000000000f0c7348 */ /* 0x000fea0003c00000 */
[----:B------:R-:W-:Y:S02]  /*7640*/  ELECT P6, UR62, PT ;  /* 0x00000000003e782f */ /* 0x000fe400038c0000 */
[----:B------:R-:W-:Y:S01]  /*7650*/  MOV R14, UR62 ;  /* 0x0000003e000e7c02 */ /* 0x000fe20008000f00 */
[----:B------:R-:W-:Y:S10]  /*7660*/  ENDCOLLECTIVE ;  /* 0x000000000000791b */ /* 0x000ff40003800000 */
.L_x_208:
[----:B------:R-:W-:Y:S05]  /*7670*/  BSYNC B0 ;  /* 0x0000000000007941 */ /* 0x000fea0003800000 */
.L_x_207:
[----:B------:R-:W-:Y:S05]  /*7680*/  BRA `(.L_x_209) ;  /* 0xfffffff400687947 */ /* 0x000fea000383ffff */
.L_x_189:
[----:B0-----:R0:W1:Y:S02]  /*7690*/  SYNCS.PHASECHK.TRANS64.TRYWAIT P0, [R7+URZ], R4 ;  /* 0x00000004070075a7 */ /* 0x001064000800017f */
[----:B-1----:R-:W-:Y:S05]  /*76a0*/  @!P0 NANOSLEEP.SYNCS 0x989680 ;  /* 0x009896800000895d */ /* 0x002fea0003900000 */
[----:B------:R-:W1:Y:S02]  /*76b0*/  @!P0 SYNCS.PHASECHK.TRANS64 P0, [R7+URZ], R4 ;  /* 0x00000004070085a7 */ /* 0x000e64000800007f */
[----:B-1----:R-:W-:Y:S05]  /*76c0*/  @!P0 BRA `(.L_x_189) ;  /* 0xfffffffc00f08947 */ /* 0x002fea000383ffff */
[----:B------:R-:W-:Y:S05]  /*76d0*/  BRA `(.L_x_210) ;  /* 0xfffffff400a87947 */ /* 0x000fea000383ffff */
.L_x_190:
[----:B0-----:R0:W1:Y:S02]  /*76e0*/  SYNCS.PHASECHK.TRANS64.TRYWAIT P0, [R8+URZ], R5 ;  /* 0x00000005080075a7 */ /* 0x001064000800017f */
[----:B-1----:R-:W-:Y:S05]  /*76f0*/  @!P0 NANOSLEEP.SYNCS 0x989680 ;  /* 0x009896800000895d */ /* 0x002fea0003900000 */
[----:B------:R-:W1:Y:S02]  /*7700*/  @!P0 SYNCS.PHASECHK.TRANS64 P0, [R8+URZ], R5 ;  /* 0x00000005080085a7 */ /* 0x000e64000800007f */
[----:B-1----:R-:W-:Y:S05]  /*7710*/  @!P0 BRA `(.L_x_190) ;  /* 0xfffffffc00f08947 */ /* 0x002fea000383ffff */
[----:B------:R-:W-:Y:S05]  /*7720*/  BRA `(.L_x_211) ;  /* 0xfffffff400b87947 */ /* 0x000fea000383ffff */
.L_x_191:
[----:B0-----:R0:W1:Y:S02]  /*7730*/  SYNCS.PHASECHK.TRANS64.TRYWAIT P0, [R9+URZ], R4 ;  /* 0x00000004090075a7 */ /* 0x001064000800017f */
[----:B-1----:R-:W-:Y:S05]  /*7740*/  @!P0 NANOSLEEP.SYNCS 0x989680 ;  /* 0x009896800000895d */ /* 0x002fea0003900000 */
[----:B------:R-:W1:Y:S02]  /*7750*/  @!P0 SYNCS.PHASECHK.TRANS64 P0, [R9+URZ], R4 ;  /* 0x00000004090085a7 */ /* 0x000e64000800007f */
[----:B-1----:R-:W-:Y:S05]  /*7760*/  @!P0 BRA `(.L_x_191) ;  /* 0xfffffffc00f08947 */ /* 0x002fea000383ffff */
[----:B------:R-:W-:Y:S05]  /*7770*/  BRA `(.L_x_212) ;  /* 0xfffffff400c87947 */ /* 0x000fea000383ffff */
.L_x_192:
[----:B0-----:R0:W1:Y:S02]  /*7780*/  SYNCS.PHASECHK.TRANS64.TRYWAIT P0, [R8+URZ], R5 ;  /* 0x00000005080075a7 */ /* 0x001064000800017f */
[----:B-1----:R-:W-:Y:S05]  /*7790*/  @!P0 NANOSLEEP.SYNCS 0x989680 ;  /* 0x009896800000895d */ /* 0x002fea0003900000 */
[----:B------:R-:W1:Y:S02]  /*77a0*/  @!P0 SYNCS.PHASECHK.TRANS64 P0, [R8+URZ], R5 ;  /* 0x00000005080085a7 */ /* 0x000e64000800007f */
[----:B-1----:R-:W-:Y:S05]  /*77b0*/  @!P0 BRA `(.L_x_192) ;  /* 0xfffffffc00f08947 */ /* 0x002fea000383ffff */
[----:B------:R-:W-:Y:S05]  /*77c0*/  BRA `(.L_x_213) ;  /* 0xfffffff400d87947 */ /* 0x000fea000383ffff */
.L_x_193:
[----:B0-----:R0:W1:Y:S02]  /*77d0*/  SYNCS.PHASECHK.TRANS64.TRYWAIT P0, [R9+URZ], R4 ;  /* 0x00000004090075a7 */ /* 0x001064000800017f */
[----:B-1----:R-:W-:Y:S05]  /*77e0*/  @!P0 NANOSLEEP.SYNCS 0x989680 ;  /* 0x009896800000895d */ /* 0x002fea0003900000 */
[----:B------:R-:W1:Y:S02]  /*77f0*/  @!P0 SYNCS.PHASECHK.TRANS64 P0, [R9+URZ], R4 ;  /* 0x00000004090085a7 */ /* 0x000e64000800007f */
[----:B-1----:R-:W-:Y:S05]  /*7800*/  @!P0 BRA `(.L_x_193) ;  /* 0xfffffffc00f08947 */ /* 0x002fea000383ffff */
[----:B------:R-:W-:Y:S05]  /*7810*/  BRA `(.L_x_214) ;  /* 0xfffffff400e87947 */ /* 0x000fea000383ffff */
.L_x_194:
[----:B0-----:R0:W1:Y:S02]  /*7820*/  SYNCS.PHASECHK.TRANS64.TRYWAIT P0, [R8+URZ], R5 ;  /* 0x00000005080075a7 */ /* 0x001064000800017f */
[----:B-1----:R-:W-:Y:S05]  /*7830*/  @!P0 NANOSLEEP.SYNCS 0x989680 ;  /* 0x009896800000895d */ /* 0x002fea0003900000 */
[----:B------:R-:W1:Y:S02]  /*7840*/  @!P0 SYNCS.PHASECHK.TRANS64 P0, [R8+URZ], R5 ;  /* 0x00000005080085a7 */ /* 0x000e64000800007f */
[----:B-1----:R-:W-:Y:S05]  /*7850*/  @!P0 BRA `(.L_x_194) ;  /* 0xfffffffc00f08947 */ /* 0x002fea000383ffff */
[----:B------:R-:W-:Y:S05]  /*7860*/  BRA `(.L_x_215) ;  /* 0xfffffff400f87947 */ /* 0x000fea000383ffff */
.L_x_195:
[----:B0-----:R0:W1:Y:S02]  /*7870*/  SYNCS.PHASECHK.TRANS64.TRYWAIT P0, [R9+URZ], R4 ;  /* 0x00000004090075a7 */ /* 0x001064000800017f */
[----:B-1----:R-:W-:Y:S05]  /*7880*/  @!P0 NANOSLEEP.SYNCS 0x989680 ;  /* 0x009896800000895d */ /* 0x002fea0003900000 */
[----:B------:R-:W1:Y:S02]  /*7890*/  @!P0 SYNCS.PHASECHK.TRANS64 P0, [R9+URZ], R4 ;  /* 0x00000004090085a7 */ /* 0x000e64000800007f */
[----:B-1----:R-:W-:Y:S05]  /*78a0*/  @!P0 BRA `(.L_x_195) ;  /* 0xfffffffc00f08947 */ /* 0x002fea000383ffff */
[----:B------:R-:W-:Y:S05]  /*78b0*/  BRA `(.L_x_216) ;  /* 0xfffffff800087947 */ /* 0x000fea000383ffff */
.L_x_196:
[----:B0-----:R0:W1:Y:S02]  /*78c0*/  SYNCS.PHASECHK.TRANS64.TRYWAIT P0, [R8+URZ], R5 ;  /* 0x00000005080075a7 */ /* 0x001064000800017f */
[----:B-1----:R-:W-:Y:S05]  /*78d0*/  @!P0 NANOSLEEP.SYNCS 0x989680 ;  /* 0x009896800000895d */ /* 0x002fea0003900000 */
[----:B------:R-:W1:Y:S02]  /*78e0*/  @!P0 SYNCS.PHASECHK.TRANS64 P0, [R8+URZ], R5 ;  /* 0x00000005080085a7 */ /* 0x000e64000800007f */
[----:B-1----:R-:W-:Y:S05]  /*78f0*/  @!P0 BRA `(.L_x_196) ;  /* 0xfffffffc00f08947 */ /* 0x002fea000383ffff */
[----:B------:R-:W-:Y:S05]  /*7900*/  BRA `(.L_x_217) ;  /* 0xfffffff800187947 */ /* 0x000fea000383ffff */
.L_x_197:
[----:B0-----:R0:W1:Y:S02]  /*7910*/  SYNCS.PHASECHK.TRANS64.TRYWAIT P0, [R9+URZ], R4 ;  /* 0x00000004090075a7 */ /* 0x001064000800017f */
[----:B-1----:R-:W-:Y:S05]  /*7920*/  @!P0 NANOSLEEP.SYNCS 0x989680 ;  /* 0x009896800000895d */ /* 0x002fea0003900000 */
[----:B------:R-:W1:Y:S02]  /*7930*/  @!P0 SYNCS.PHASECHK.TRANS64 P0, [R9+URZ], R4 ;  /* 0x00000004090085a7 */ /* 0x000e64000800007f */
[----:B-1----:R-:W-:Y:S05]  /*7940*/  @!P0 BRA `(.L_x_197) ;  /* 0xfffffffc00f08947 */ /* 0x002fea000383ffff */
[----:B------:R-:W-:Y:S05]  /*7950*/  BRA `(.L_x_218) ;  /* 0xfffffff800287947 */ /* 0x000fea000383ffff */
.L_x_198:
[----:B0-----:R0:W1:Y:S02]  /*7960*/  SYNCS.PHASECHK.TRANS64.TRYWAIT P0, [R8+URZ], R5 ;  /* 0x00000005080075a7 */ /* 0x001064000800017f */
[----:B-1----:R-:W-:Y:S05]  /*7970*/  @!P0 NANOSLEEP.SYNCS 0x989680 ;  /* 0x009896800000895d */ /* 0x002fea0003900000 */
[----:B------:R-:W1:Y:S02]  /*7980*/  @!P0 SYNCS.PHASECHK.TRANS64 P0, [R8+URZ], R5 ;  /* 0x00000005080085a7 */ /* 0x000e64000800007f */
[----:B-1----:R-:W-:Y:S05]  /*7990*/  @!P0 BRA `(.L_x_198) ;  /* 0xfffffffc00f08947 */ /* 0x002fea000383ffff */
[----:B------:R-:W-:Y:S05]  /*79a0*/  BRA `(.L_x_219) ;  /* 0xfffffff800387947 */ /* 0x000fea000383ffff */
.L_x_199:
[----:B0-----:R0:W1:Y:S02]  /*79b0*/  SYNCS.PHASECHK.TRANS64.TRYWAIT P0, [R9+URZ], R4 ;  /* 0x00000004090075a7 */ /* 0x001064000800017f */
[----:B-1----:R-:W-:Y:S05]  /*79c0*/  @!P0 NANOSLEEP.SYNCS 0x989680 ;  /* 0x009896800000895d */ /* 0x002fea0003900000 */
[----:B------:R-:W1:Y:S02]  /*79d0*/  @!P0 SYNCS.PHASECHK.TRANS64 P0, [R9+URZ], R4 ;  /* 0x00000004090085a7 */ /* 0x000e64000800007f */
[----:B-1----:R-:W-:Y:S05]  /*79e0*/  @!P0 BRA `(.L_x_199) ;  /* 0xfffffffc00f08947 */ /* 0x002fea000383ffff */
[----:B------:R-:W-:Y:S05]  /*79f0*/  BRA `(.L_x_220) ;  /* 0xfffffff800487947 */ /* 0x000fea000383ffff */
.L_x_200:
[----:B0-----:R0:W1:Y:S02]  /*7a00*/  SYNCS.PHASECHK.TRANS64.TRYWAIT P0, [R8+URZ], R5 ;  /* 0x00000005080075a7 */ /* 0x001064000800017f */
[----:B-1----:R-:W-:Y:S05]  /*7a10*/  @!P0 NANOSLEEP.SYNCS 0x989680 ;  /* 0x009896800000895d */ /* 0x002fea0003900000 */
[----:B------:R-:W1:Y:S02]  /*7a20*/  @!P0 SYNCS.PHASECHK.TRANS64 P0, [R8+URZ], R5 ;  /* 0x00000005080085a7 */ /* 0x000e64000800007f */
[----:B-1----:R-:W-:Y:S05]  /*7a30*/  @!P0 BRA `(.L_x_200) ;  /* 0xfffffffc00f08947 */ /* 0x002fea000383ffff */
[----:B------:R-:W-:Y:S05]  /*7a40*/  BRA `(.L_x_221) ;  /* 0xfffffff800587947 */ /* 0x000fea000383ffff */
.L_x_201:
[----:B-1----:R1:W2:Y:S02]  /*7a50*/  SYNCS.PHASECHK.TRANS64.TRYWAIT P0, [R11+URZ], R6 ;  /* 0x000000060b0075a7 */ /* 0x0022a4000800017f */
[----:B--2---:R-:W-:Y:S05]  /*7a60*/  @!P0 NANOSLEEP.SYNCS 0x989680 ;  /* 0x009896800000895d */ /* 0x004fea0003900000 */
[----:B------:R-:W2:Y:S02]  /*7a70*/  @!P0 SYNCS.PHASECHK.TRANS64 P0, [R11+URZ], R6 ;  /* 0x000000060b0085a7 */ /* 0x000ea4000800007f */
[----:B--2---:R-:W-:Y:S05]  /*7a80*/  @!P0 BRA `(.L_x_201) ;  /* 0xfffffffc00f08947 */ /* 0x004fea000383ffff */
[----:B------:R-:W-:Y:S05]  /*7a90*/  BRA `(.L_x_222) ;  /* 0xfffffff800607947 */ /* 0x000fea000383ffff */
.L_x_223:
[----:B------:R-:W-:-:S00]  /*7aa0*/  BRA `(.L_x_223) ;  /* 0xfffffffc00fc7947 */ /* 0x000fc0000383ffff */
[----:B------:R-:W-:-:S00]  /*7ab0*/  NOP ;  /* 0x0000000000007918 */ /* 0x000fc00000000000 */
        /* <DEDUP_REMOVED lines=12> */
.L_x_224:


//--------------------- .nv.global.init           --------------------------
	.section	.nv.global.init,"aw",@progbits
.nv.global.init:
	.type		$str$22,@object
	.size		$str$22,($str$23 - $str$22)
$str$22:
        /*0000*/ 	.byte	0x6b, 0x5f, 0x74, 0x69, 0x6c, 0x65, 0x5f, 0x63, 0x6f, 0x75, 0x6e, 0x74, 0x20, 0x3e, 0x3d, 0x20
        /*0010*/ 	.byte	0x31, 0x00
	.type		$str$23,@object
	.size		$str$23,(__unnamed_1 - $str$23)
$str$23:
        /*0012*/ 	.byte	0x2f, 0x74, 0x6d, 0x70, 0x2f, 0x63, 0x75, 0x74, 0x6c, 0x61, 0x73, 0x73, 0x5f, 0x73, 0x77, 0x65
        /*0022*/ 	.byte	0x65, 0x70, 0x5f, 0x73, 0x72, 0x63, 0x2f, 0x69, 0x6e, 0x63, 0x6c, 0x75, 0x64, 0x65, 0x2f, 0x63
        /*0032*/ 	.byte	0x75, 0x74, 0x6c, 0x61, 0x73, 0x73, 0x2f, 0x67, 0x65, 0x6d, 0x6d, 0x2f, 0x63, 0x6f, 0x6c, 0x6c
        /*0042*/ 	.byte	0x65, 0x63, 0x74, 0x69, 0x76, 0x65, 0x2f, 0x73, 0x6d, 0x39, 0x30, 0x5f, 0x6d, 0x6d, 0x61, 0x5f
        /*0052*/ 	.byte	0x74, 0x6d, 0x61, 0x5f, 0x67, 0x6d, 0x6d, 0x61, 0x5f, 0x73, 0x73, 0x5f, 0x77, 0x61, 0x72, 0x70
        /*0062*/ 	.byte	0x73, 0x70, 0x65, 0x63, 0x69, 0x61, 0x6c, 0x69, 0x7a, 0x65, 0x64, 0x2e, 0x68, 0x70, 0x70, 0x00
	.type		__unnamed_1,@object
	.size		__unnamed_1,(.L_0 - __unnamed_1)
__unnamed_1:
        /*0072*/ 	.byte	0x76, 0x6f, 0x69, 0x64, 0x20, 0x63, 0x75, 0x74, 0x6c, 0x61, 0x73, 0x73, 0x3a, 0x3a, 0x67, 0x65
        /* <DEDUP_REMOVED lines=172> */
        /*0b42*/ 	.byte	0x69, 0x64, 0x65, 0x6e, 0x74, 0x69, 0x74, 0x79, 0x5d, 0x00
.L_0:


//--------------------- .nv.shared._ZN7cutlass13device_kernelINS_4gemm6kernel13GemmUniversalIN4cute5tupleIJiiiiEEENS1_10collective13CollectiveMmaINS1_34MainloopSm90TmaGmmaWarpSpecializedILi14ENS5_IJNS4_1CILi2EEENSA_ILi1EEESC_EEENS1_35KernelTmaWarpSpecializedCooperativeEEENS5_IJNSA_ILi128EEESG_NSA_ILi64EEEEEEaNS5_IJlSC_lEEEaSJ_NS4_8TiledMMAINS4_8MMA_AtomIJNS4_4SM904GMMA27MMA_64x128x32_S32S8S8_SS_TNEEEENS4_6LayoutISD_NS5_IJSC_NSA_ILi0EEESR_EEEEENS5_IJNS4_10UnderscoreESU_SU_EEEEENS4_13SM90_TMA_LOADENS4_14ComposedLayoutINS4_7SwizzleILi2ELi4ELi3EEENS4_18smem_ptr_flag_bitsILi8EEENSQ_INS5_IJNSA_ILi8EEESH_EEENS5_IJSH_SC_EEEEEEEvNS4_8identityENS4_23SM90_TMA_LOAD_MULTICASTES17_vS18_EENS_8epilogue10collective6detail29Sm90TmaWarpSpecializedAdapterINS1C_15DefaultEpilogueIaSJ_SJ_NS1B_6thread17LinearCombinationIaLi1EiiLNS1G_9ScaleType4KindE0ELNS_15FloatRoundStyleE2EaEENS1_15EpilogueDefaultEEEEEvvEEEEvNT_6ParamsE --------------------------
	.section	.nv.shared._ZN7cutlass13device_kernelINS_4gemm6kernel13GemmUniversalIN4cute5tupleIJiiiiEEENS1_10collective13CollectiveMmaINS1_34MainloopSm90TmaGmmaWarpSpecializedILi14ENS5_IJNS4_1CILi2EEENSA_ILi1EEESC_EEENS1_35KernelTmaWarpSpecializedCooperativeEEENS5_IJNSA_ILi128EEESG_NSA_ILi64EEEEEEaNS5_IJlSC_lEEEaSJ_NS4_8TiledMMAINS4_8MMA_AtomIJNS4_4SM904GMMA27MMA_64x128x32_S32S8S8_SS_TNEEEENS4_6LayoutISD_NS5_IJSC_NSA_ILi0EEESR_EEEEENS5_IJNS4_10UnderscoreESU_SU_EEEEENS4_13SM90_TMA_LOADENS4_14ComposedLayoutINS4_7SwizzleILi2ELi4ELi3EEENS4_18smem_ptr_flag_bitsILi8EEENSQ_INS5_IJNSA_ILi8EEESH_EEENS5_IJSH_SC_EEEEEEEvNS4_8identityENS4_23SM90_TMA_LOAD_MULTICASTES17_vS18_EENS_8epilogue10collective6detail29Sm90TmaWarpSpecializedAdapterINS1C_15DefaultEpilogueIaSJ_SJ_NS1B_6thread17LinearCombinationIaLi1EiiLNS1G_9ScaleType4KindE0ELNS_15FloatRoundStyleE2EaEENS1_15EpilogueDefaultEEEEEvvEEEEvNT_6ParamsE,"aw",@nobits
	.sectionflags	@""
	.align	16
	.zero		1024


//--------------------- .nv.shared.reserved.0     --------------------------
	.section	.nv.shared.reserved.0,"aw",@nobits
	.weak		__nv_reservedSMEM_offset_0_alias
	.size		__nv_reservedSMEM_offset_0_alias, 0, 0
	.other		__nv_reservedSMEM_offset_0_alias,@"STO_CUDA_RESERVED_SHARED STV_DEFAULT"
__nv_reservedSMEM_offset_0_alias:
	.zero		0


//--------------------- .nv.global                --------------------------
	.section	.nv.global,"aw",@nobits
.nv.global:
	.type		_ZN39_INTERNAL_44c07492_4_k_cu_5cac08a6_50424cute1_E,@object
	.size		_ZN39_INTERNAL_44c07492_4_k_cu_5cac08a6_50424cute1_E,(_ZN39_INTERNAL_44c07492_4_k_cu_5cac08a6_50424cuda3std3__45__cpo6cbeginE - _ZN39_INTERNAL_44c07492_4_k_cu_5cac08a6_50424cute1_E)
_ZN39_INTERNAL_44c07492_4_k_cu_5cac08a6_50424cute1_E:
	.zero		1
	.type		_ZN39_INTERNAL_44c07492_4_k_cu_5cac08a6_50424cuda3std3__45__cpo6cbeginE,@object
	.size		_ZN39_INTERNAL_44c07492_4_k_cu_5cac08a6_50424cuda3std3__45__cpo6cbeginE,(_ZN39_INTERNAL_44c07492_4_k_cu_5cac08a6_50424cuda3std3__48in_placeE - _ZN39_INTERNAL_44c07492_4_k_cu_5cac08a6_50424cuda3std3__45__cpo6cbeginE)
_ZN39_INTERNAL_44c07492_4_k_cu_5cac08a6_50424cuda3std3__45__cpo6cbeginE:
	.zero		1
	.type		_ZN39_INTERNAL_44c07492_4_k_cu_5cac08a6_50424cuda3std3__48in_placeE,@object
	.size		_ZN39_INTERNAL_44c07492_4_k_cu_5cac08a6_50424cuda3std3__48in_placeE,(_ZN39_INTERNAL_44c07492_4_k_cu_5cac08a6_50424cuda3std6ranges3__45__cpo9iter_moveE - _ZN39_INTERNAL_44c07492_4_k_cu_5cac08a6_50424cuda3std3__48in_placeE)
_ZN39_INTERNAL_44c07492_4_k_cu_5cac08a6_50424cuda3std3__48in_placeE:
	.zero		1
	.type		_ZN39_INTERNAL_44c07492_4_k_cu_5cac08a6_50424cuda3std6ranges3__45__cpo9iter_moveE,@object
	.size		_ZN39_INTERNAL_44c07492_4_k_cu_5cac08a6_50424cuda3std6ranges3__45__cpo9iter_moveE,(_ZN39_INTERNAL_44c07492_4_k_cu_5cac08a6_50424cuda3std3__45__cpo5beginE - _ZN39_INTERNAL_44c07492_4_k_cu_5cac08a6_50424cuda3std6ranges3__45__cpo9iter_moveE)
_ZN39_INTERNAL_44c07492_4_k_cu_5cac08a6_50424cuda3std6ranges3__45__cpo9iter_moveE:
	.zero		1
	.type		_ZN39_INTERNAL_44c07492_4_k_cu_5cac08a6_50424cuda3std3__45__cpo5beginE,@object
	.size		_ZN39_INTERNAL_44c07492_4_k_cu_5cac08a6_50424cuda3std3__45__cpo5beginE,(_ZN39_INTERNAL_44c07492_4_k_cu_5cac08a6_50424cuda3std3__441_GLOBAL__N__44c07492_4_k_cu_5cac08a6_50426ignoreE - _ZN39_INTERNAL_44c07492_4_k_cu_5cac08a6_50424cuda3std3__45__cpo5beginE)
_ZN39_INTERNAL_44c07492_4_k_cu_5cac08a6_50424cuda3std3__45__cpo5beginE:
	.zero		1
	.type		_ZN39_INTERNAL_44c07492_4_k_cu_5cac08a6_50424cuda3std3__441_GLOBAL__N__44c07492_4_k_cu_5cac08a6_50426ignoreE,@object
	.size		_ZN39_INTERNAL_44c07492_4_k_cu_5cac08a6_50424cuda3std3__441_GLOBAL__N__44c07492_4_k_cu_5cac08a6_50426ignoreE,(_ZN39_INTERNAL_44c07492_4_k_cu_5cac08a6_50424cute7productE - _ZN39_INTERNAL_44c07492_4_k_cu_5cac08a6_50424cuda3std3__441_GLOBAL__N__44c07492_4_k_cu_5cac08a6_50426ignoreE)
_ZN39_INTERNAL_44c07492_4_k_cu_5cac08a6_50424cuda3std3__441_GLOBAL__N__44c07492_4_k_cu_5cac08a6_50426ignoreE:
	.zero		1
	.type		_ZN39_INTERNAL_44c07492_4_k_cu_5cac08a6_50424cute7productE,@object
	.size		_ZN39_INTERNAL_44c07492_4_k_cu_5cac08a6_50424cute7productE,(_ZN39_INTERNAL_44c07492_4_k_cu_5cac08a6_50424cuda3std3__45__cpo3endE - _ZN39_INTERNAL_44c07492_4_k_cu_5cac08a6_50424cute7productE)
_ZN39_INTERNAL_44c07492_4_k_cu_5cac08a6_50424cute7productE:
	.zero		1
	.type		_ZN39_INTERNAL_44c07492_4_k_cu_5cac08a6_50424cuda3std3__45__cpo3endE,@object
	.size		_ZN39_INTERNAL_44c07492_4_k_cu_5cac08a6_50424cuda3std3__45__cpo3endE,(_ZN39_INTERNAL_44c07492_4_k_cu_5cac08a6_50424cuda3std3__419piecewise_constructE - _ZN39_INTERNAL_44c07492_4_k_cu_5cac08a6_50424cuda3std3__45__cpo3endE)
_ZN39_INTERNAL_44c07492_4_k_cu_5cac08a6_50424cuda3std3__45__cpo3endE:
	.zero		1
	.type		_ZN39_INTERNAL_44c07492_4_k_cu_5cac08a6_50424cuda3std3__419piecewise_constructE,@object
	.size		_ZN39_INTERNAL_44c07492_4_k_cu_5cac08a6_50424cuda3std3__419piecewise_constructE,(_ZN39_INTERNAL_44c07492_4_k_cu_5cac08a6_50424cuda3std3__45__cpo4cendE - _ZN39_INTERNAL_44c07492_4_k_cu_5cac08a6_50424cuda3std3__419piecewise_constructE)
_ZN39_INTERNAL_44c07492_4_k_cu_5cac08a6_50424cuda3std3__419piecewise_constructE:
	.zero		1
	.type		_ZN39_INTERNAL_44c07492_4_k_cu_5cac08a6_50424cuda3std3__45__cpo4cendE,@object
	.size		_ZN39_INTERNAL_44c07492_4_k_cu_5cac08a6_50424cuda3std3__45__cpo4cendE,(_ZN39_INTERNAL_44c07492_4_k_cu_5cac08a6_50424cuda3std6ranges3__45__cpo4swapE - _ZN39_INTERNAL_44c07492_4_k_cu_5cac08a6_50424cuda3std3__45__cpo4cendE)
_ZN39_INTERNAL_44c07492_4_k_cu_5cac08a6_50424cuda3std3__45__cpo4cendE:
	.zero		1
	.type		_ZN39_INTERNAL_44c07492_4_k_cu_5cac08a6_50424cuda3std6ranges3__45__cpo4swapE,@object
	.size		_ZN39_INTERNAL_44c07492_4_k_cu_5cac08a6_50424cuda3std6ranges3__45__cpo4swapE,(.L_8 - _ZN39_INTERNAL_44c07492_4_k_cu_5cac08a6_50424cuda3std6ranges3__45__cpo4swapE)
_ZN39_INTERNAL_44c07492_4_k_cu_5cac08a6_50424cuda3std6ranges3__45__cpo4swapE:
	.zero		1
.L_8:


//--------------------- .nv.constant0._ZN7cutlass13device_kernelINS_4gemm6kernel13GemmUniversalIN4cute5tupleIJiiiiEEENS1_10collective13CollectiveMmaINS1_34MainloopSm90TmaGmmaWarpSpecializedILi14ENS5_IJNS4_1CILi2EEENSA_ILi1EEESC_EEENS1_35KernelTmaWarpSpecializedCooperativeEEENS5_IJNSA_ILi128EEESG_NSA_ILi64EEEEEEaNS5_IJlSC_lEEEaSJ_NS4_8TiledMMAINS4_8MMA_AtomIJNS4_4SM904GMMA27MMA_64x128x32_S32S8S8_SS_TNEEEENS4_6LayoutISD_NS5_IJSC_NSA_ILi0EEESR_EEEEENS5_IJNS4_10UnderscoreESU_SU_EEEEENS4_13SM90_TMA_LOADENS4_14ComposedLayoutINS4_7SwizzleILi2ELi4ELi3EEENS4_18smem_ptr_flag_bitsILi8EEENSQ_INS5_IJNSA_ILi8EEESH_EEENS5_IJSH_SC_EEEEEEEvNS4_8identityENS4_23SM90_TMA_LOAD_MULTICASTES17_vS18_EENS_8epilogue10collective6detail29Sm90TmaWarpSpecializedAdapterINS1C_15DefaultEpilogueIaSJ_SJ_NS1B_6thread17LinearCombinationIaLi1EiiLNS1G_9ScaleType4KindE0ELNS_15FloatRoundStyleE2EaEENS1_15EpilogueDefaultEEEEEvvEEEEvNT_6ParamsE --------------------------
	.section	.nv.constant0._ZN7cutlass13device_kernelINS_4gemm6kernel13GemmUniversalIN4cute5tupleIJiiiiEEENS1_10collective13CollectiveMmaINS1_34MainloopSm90TmaGmmaWarpSpecializedILi14ENS5_IJNS4_1CILi2EEENSA_ILi1EEESC_EEENS1_35KernelTmaWarpSpecializedCooperativeEEENS5_IJNSA_ILi128EEESG_NSA_ILi64EEEEEEaNS5_IJlSC_lEEEaSJ_NS4_8TiledMMAINS4_8MMA_AtomIJNS4_4SM904GMMA27MMA_64x128x32_S32S8S8_SS_TNEEEENS4_6LayoutISD_NS5_IJSC_NSA_ILi0EEESR_EEEEENS5_IJNS4_10UnderscoreESU_SU_EEEEENS4_13SM90_TMA_LOADENS4_14ComposedLayoutINS4_7SwizzleILi2ELi4ELi3EEENS4_18smem_ptr_flag_bitsILi8EEENSQ_INS5_IJNSA_ILi8EEESH_EEENS5_IJSH_SC_EEEEEEEvNS4_8identityENS4_23SM90_TMA_LOAD_MULTICASTES17_vS18_EENS_8epilogue10collective6detail29Sm90TmaWarpSpecializedAdapterINS1C_15DefaultEpilogueIaSJ_SJ_NS1B_6thread17LinearCombinationIaLi1EiiLNS1G_9ScaleType4KindE0ELNS_15FloatRoundStyleE2EaEENS1_15EpilogueDefaultEEEEEvvEEEEvNT_6ParamsE,"a",@progbits
	.sectionflags	@""
	.align	4
.nv.constant0._ZN7cutlass13device_kernelINS_4gemm6kernel13GemmUniversalIN4cute5tupleIJiiiiEEENS1_10collective13CollectiveMmaINS1_34MainloopSm90TmaGmmaWarpSpecializedILi14ENS5_IJNS4_1CILi2EEENSA_ILi1EEESC_EEENS1_35KernelTmaWarpSpecializedCooperativeEEENS5_IJNSA_ILi128EEESG_NSA_ILi64EEEEEEaNS5_IJlSC_lEEEaSJ_NS4_8TiledMMAINS4_8MMA_AtomIJNS4_4SM904GMMA27MMA_64x128x32_S32S8S8_SS_TNEEEENS4_6LayoutISD_NS5_IJSC_NSA_ILi0EEESR_EEEEENS5_IJNS4_10UnderscoreESU_SU_EEEEENS4_13SM90_TMA_LOADENS4_14ComposedLayoutINS4_7SwizzleILi2ELi4ELi3EEENS4_18smem_ptr_flag_bitsILi8EEENSQ_INS5_IJNSA_ILi8EEESH_EEENS5_IJSH_SC_EEEEEEEvNS4_8identityENS4_23SM90_TMA_LOAD_MULTICASTES17_vS18_EENS_8epilogue10collective6detail29Sm90TmaWarpSpecializedAdapterINS1C_15DefaultEpilogueIaSJ_SJ_NS1B_6thread17LinearCombinationIaLi1EiiLNS1G_9ScaleType4KindE0ELNS_15FloatRoundStyleE2EaEENS1_15EpilogueDefaultEEEEEvvEEEEvNT_6ParamsE:
	.zero		1664


//--------------------- SYMBOLS --------------------------

	.type		.nv.reservedSmem.offset0,@object
	.size		.nv.reservedSmem.offset0,0x4
	.type		__assertfail,@function
